//
// Generated by NVIDIA NVVM Compiler
//
// Compiler Build ID: CL-36424714
// Cuda compilation tools, release 13.0, V13.0.88
// Based on NVVM 20.0.0
//

.version 9.0
.target sm_100
.address_size 64

	// .globl	_Z18compute_means_varsPKfPfS1_ii
.extern .shared .align 16 .b8 sdata[];

.visible .entry _Z18compute_means_varsPKfPfS1_ii(
	.param .u64 .ptr .align 1 _Z18compute_means_varsPKfPfS1_ii_param_0,
	.param .u64 .ptr .align 1 _Z18compute_means_varsPKfPfS1_ii_param_1,
	.param .u64 .ptr .align 1 _Z18compute_means_varsPKfPfS1_ii_param_2,
	.param .u32 _Z18compute_means_varsPKfPfS1_ii_param_3,
	.param .u32 _Z18compute_means_varsPKfPfS1_ii_param_4
)
{
	.reg .pred 	%p<21>;
	.reg .b32 	%r<87>;
	.reg .b32 	%f<67>;
	.reg .b64 	%rd<30>;

	ld.param.u64 	%rd4, [_Z18compute_means_varsPKfPfS1_ii_param_0];
	ld.param.u64 	%rd2, [_Z18compute_means_varsPKfPfS1_ii_param_1];
	ld.param.u64 	%rd3, [_Z18compute_means_varsPKfPfS1_ii_param_2];
	ld.param.u32 	%r35, [_Z18compute_means_varsPKfPfS1_ii_param_3];
	ld.param.u32 	%r36, [_Z18compute_means_varsPKfPfS1_ii_param_4];
	cvta.to.global.u64 	%rd1, %rd4;
	mov.u32 	%r1, %ctaid.x;
	mov.u32 	%r2, %tid.x;
	mov.u32 	%r86, %ntid.x;
	setp.ge.s32 	%p1, %r2, %r35;
	mov.f32 	%f61, 0f00000000;
	@%p1 bra 	$L__BB0_6;
	add.s32 	%r37, %r2, %r86;
	max.u32 	%r38, %r35, %r37;
	setp.lt.u32 	%p2, %r37, %r35;
	selp.u32 	%r39, 1, 0, %p2;
	add.s32 	%r40, %r37, %r39;
	sub.s32 	%r41, %r38, %r40;
	div.u32 	%r42, %r41, %r86;
	add.s32 	%r4, %r42, %r39;
	and.b32  	%r43, %r4, 3;
	setp.eq.s32 	%p3, %r43, 3;
	mov.f32 	%f61, 0f00000000;
	mov.u32 	%r78, %r2;
	@%p3 bra 	$L__BB0_4;
	mad.lo.s32 	%r76, %r2, %r36, %r1;
	mul.lo.s32 	%r6, %r86, %r36;
	add.s32 	%r44, %r4, 1;
	and.b32  	%r45, %r44, 3;
	neg.s32 	%r75, %r45;
	mov.f32 	%f61, 0f00000000;
	mov.u32 	%r78, %r2;
$L__BB0_3:
	.pragma "nounroll";
	mul.wide.s32 	%rd5, %r76, 4;
	add.s64 	%rd6, %rd1, %rd5;
	ld.global.f32 	%f20, [%rd6];
	add.f32 	%f61, %f61, %f20;
	add.s32 	%r78, %r78, %r86;
	add.s32 	%r76, %r76, %r6;
	add.s32 	%r75, %r75, 1;
	setp.ne.s32 	%p4, %r75, 0;
	@%p4 bra 	$L__BB0_3;
$L__BB0_4:
	setp.lt.u32 	%p5, %r4, 3;
	@%p5 bra 	$L__BB0_6;
$L__BB0_5:
	mad.lo.s32 	%r46, %r78, %r36, %r1;
	mul.wide.s32 	%rd7, %r46, 4;
	add.s64 	%rd8, %rd1, %rd7;
	ld.global.f32 	%f21, [%rd8];
	add.f32 	%f22, %f61, %f21;
	add.s32 	%r47, %r78, %r86;
	mad.lo.s32 	%r48, %r47, %r36, %r1;
	mul.wide.s32 	%rd9, %r48, 4;
	add.s64 	%rd10, %rd1, %rd9;
	ld.global.f32 	%f23, [%rd10];
	add.f32 	%f24, %f22, %f23;
	add.s32 	%r49, %r47, %r86;
	mad.lo.s32 	%r50, %r49, %r36, %r1;
	mul.wide.s32 	%rd11, %r50, 4;
	add.s64 	%rd12, %rd1, %rd11;
	ld.global.f32 	%f25, [%rd12];
	add.f32 	%f26, %f24, %f25;
	add.s32 	%r51, %r49, %r86;
	mad.lo.s32 	%r52, %r51, %r36, %r1;
	mul.wide.s32 	%rd13, %r52, 4;
	add.s64 	%rd14, %rd1, %rd13;
	ld.global.f32 	%f27, [%rd14];
	add.f32 	%f61, %f26, %f27;
	add.s32 	%r78, %r51, %r86;
	setp.lt.s32 	%p6, %r78, %r35;
	@%p6 bra 	$L__BB0_5;
$L__BB0_6:
	shl.b32 	%r53, %r2, 2;
	mov.u32 	%r54, sdata;
	add.s32 	%r17, %r54, %r53;
	st.shared.f32 	[%r17], %f61;
	bar.sync 	0;
	setp.lt.u32 	%p7, %r86, 2;
	@%p7 bra 	$L__BB0_11;
	mov.u32 	%r80, %r86;
$L__BB0_8:
	shr.u32 	%r19, %r80, 1;
	setp.ge.u32 	%p8, %r2, %r19;
	@%p8 bra 	$L__BB0_10;
	shl.b32 	%r55, %r19, 2;
	add.s32 	%r56, %r17, %r55;
	ld.shared.f32 	%f28, [%r56];
	ld.shared.f32 	%f29, [%r17];
	add.f32 	%f30, %f28, %f29;
	st.shared.f32 	[%r17], %f30;
$L__BB0_10:
	bar.sync 	0;
	setp.gt.u32 	%p9, %r80, 3;
	mov.u32 	%r80, %r19;
	@%p9 bra 	$L__BB0_8;
$L__BB0_11:
	setp.ne.s32 	%p10, %r2, 0;
	@%p10 bra 	$L__BB0_13;
	ld.shared.f32 	%f31, [sdata];
	cvt.rn.f32.s32 	%f32, %r35;
	div.rn.f32 	%f33, %f31, %f32;
	st.shared.f32 	[sdata], %f33;
$L__BB0_13:
	setp.ge.s32 	%p11, %r2, %r35;
	bar.sync 	0;
	mov.f32 	%f66, 0f00000000;
	ld.shared.f32 	%f8, [sdata];
	@%p11 bra 	$L__BB0_19;
	add.s32 	%r57, %r2, %r86;
	max.s32 	%r58, %r35, %r57;
	setp.lt.s32 	%p12, %r57, %r35;
	selp.u32 	%r59, 1, 0, %p12;
	add.s32 	%r60, %r57, %r59;
	sub.s32 	%r61, %r58, %r60;
	div.u32 	%r62, %r61, %r86;
	add.s32 	%r20, %r62, %r59;
	and.b32  	%r63, %r20, 3;
	setp.eq.s32 	%p13, %r63, 3;
	mov.f32 	%f66, 0f00000000;
	mov.u32 	%r84, %r2;
	@%p13 bra 	$L__BB0_17;
	mad.lo.s32 	%r82, %r2, %r36, %r1;
	mul.lo.s32 	%r22, %r86, %r36;
	add.s32 	%r64, %r20, 1;
	and.b32  	%r65, %r64, 3;
	neg.s32 	%r81, %r65;
	mov.f32 	%f66, 0f00000000;
	mov.u32 	%r84, %r2;
$L__BB0_16:
	.pragma "nounroll";
	mul.wide.s32 	%rd15, %r82, 4;
	add.s64 	%rd16, %rd1, %rd15;
	ld.global.f32 	%f38, [%rd16];
	sub.f32 	%f39, %f38, %f8;
	fma.rn.f32 	%f66, %f39, %f39, %f66;
	add.s32 	%r84, %r84, %r86;
	add.s32 	%r82, %r82, %r22;
	add.s32 	%r81, %r81, 1;
	setp.ne.s32 	%p14, %r81, 0;
	@%p14 bra 	$L__BB0_16;
$L__BB0_17:
	setp.lt.u32 	%p15, %r20, 3;
	@%p15 bra 	$L__BB0_19;
$L__BB0_18:
	mad.lo.s32 	%r66, %r84, %r36, %r1;
	mul.wide.s32 	%rd17, %r66, 4;
	add.s64 	%rd18, %rd1, %rd17;
	ld.global.f32 	%f40, [%rd18];
	sub.f32 	%f41, %f40, %f8;
	fma.rn.f32 	%f42, %f41, %f41, %f66;
	add.s32 	%r67, %r84, %r86;
	mad.lo.s32 	%r68, %r67, %r36, %r1;
	mul.wide.s32 	%rd19, %r68, 4;
	add.s64 	%rd20, %rd1, %rd19;
	ld.global.f32 	%f43, [%rd20];
	sub.f32 	%f44, %f43, %f8;
	fma.rn.f32 	%f45, %f44, %f44, %f42;
	add.s32 	%r69, %r67, %r86;
	mad.lo.s32 	%r70, %r69, %r36, %r1;
	mul.wide.s32 	%rd21, %r70, 4;
	add.s64 	%rd22, %rd1, %rd21;
	ld.global.f32 	%f46, [%rd22];
	sub.f32 	%f47, %f46, %f8;
	fma.rn.f32 	%f48, %f47, %f47, %f45;
	add.s32 	%r71, %r69, %r86;
	mad.lo.s32 	%r72, %r71, %r36, %r1;
	mul.wide.s32 	%rd23, %r72, 4;
	add.s64 	%rd24, %rd1, %rd23;
	ld.global.f32 	%f49, [%rd24];
	sub.f32 	%f50, %f49, %f8;
	fma.rn.f32 	%f66, %f50, %f50, %f48;
	add.s32 	%r84, %r71, %r86;
	setp.lt.s32 	%p16, %r84, %r35;
	@%p16 bra 	$L__BB0_18;
$L__BB0_19:
	setp.lt.u32 	%p17, %r86, 2;
	st.shared.f32 	[%r17], %f66;
	bar.sync 	0;
	@%p17 bra 	$L__BB0_23;
$L__BB0_20:
	shr.u32 	%r34, %r86, 1;
	setp.ge.u32 	%p18, %r2, %r34;
	@%p18 bra 	$L__BB0_22;
	shl.b32 	%r73, %r34, 2;
	add.s32 	%r74, %r17, %r73;
	ld.shared.f32 	%f51, [%r74];
	ld.shared.f32 	%f52, [%r17];
	add.f32 	%f53, %f51, %f52;
	st.shared.f32 	[%r17], %f53;
$L__BB0_22:
	bar.sync 	0;
	setp.gt.u32 	%p19, %r86, 3;
	mov.u32 	%r86, %r34;
	@%p19 bra 	$L__BB0_20;
$L__BB0_23:
	setp.ne.s32 	%p20, %r2, 0;
	@%p20 bra 	$L__BB0_25;
	ld.shared.f32 	%f54, [sdata];
	cvt.rn.f32.s32 	%f55, %r35;
	div.rn.f32 	%f56, %f54, %f55;
	cvta.to.global.u64 	%rd25, %rd2;
	mul.wide.u32 	%rd26, %r1, 4;
	add.s64 	%rd27, %rd25, %rd26;
	st.global.f32 	[%rd27], %f8;
	cvta.to.global.u64 	%rd28, %rd3;
	add.s64 	%rd29, %rd28, %rd26;
	st.global.f32 	[%rd29], %f56;
$L__BB0_25:
	ret;

}
	// .globl	_Z15batch_normalizePKfS0_S0_PfS0_S0_iif
.visible .entry _Z15batch_normalizePKfS0_S0_PfS0_S0_iif(
	.param .u64 .ptr .align 1 _Z15batch_normalizePKfS0_S0_PfS0_S0_iif_param_0,
	.param .u64 .ptr .align 1 _Z15batch_normalizePKfS0_S0_PfS0_S0_iif_param_1,
	.param .u64 .ptr .align 1 _Z15batch_normalizePKfS0_S0_PfS0_S0_iif_param_2,
	.param .u64 .ptr .align 1 _Z15batch_normalizePKfS0_S0_PfS0_S0_iif_param_3,
	.param .u64 .ptr .align 1 _Z15batch_normalizePKfS0_S0_PfS0_S0_iif_param_4,
	.param .u64 .ptr .align 1 _Z15batch_normalizePKfS0_S0_PfS0_S0_iif_param_5,
	.param .u32 _Z15batch_normalizePKfS0_S0_PfS0_S0_iif_param_6,
	.param .u32 _Z15batch_normalizePKfS0_S0_PfS0_S0_iif_param_7,
	.param .f32 _Z15batch_normalizePKfS0_S0_PfS0_S0_iif_param_8
)
{
	.reg .pred 	%p<2>;
	.reg .b32 	%r<9>;
	.reg .b32 	%f<13>;
	.reg .b64 	%rd<21>;

	ld.param.u64 	%rd1, [_Z15batch_normalizePKfS0_S0_PfS0_S0_iif_param_0];
	ld.param.u64 	%rd2, [_Z15batch_normalizePKfS0_S0_PfS0_S0_iif_param_1];
	ld.param.u64 	%rd3, [_Z15batch_normalizePKfS0_S0_PfS0_S0_iif_param_2];
	ld.param.u64 	%rd4, [_Z15batch_normalizePKfS0_S0_PfS0_S0_iif_param_3];
	ld.param.u64 	%rd5, [_Z15batch_normalizePKfS0_S0_PfS0_S0_iif_param_4];
	ld.param.u64 	%rd6, [_Z15batch_normalizePKfS0_S0_PfS0_S0_iif_param_5];
	ld.param.u32 	%r3, [_Z15batch_normalizePKfS0_S0_PfS0_S0_iif_param_6];
	ld.param.u32 	%r2, [_Z15batch_normalizePKfS0_S0_PfS0_S0_iif_param_7];
	ld.param.f32 	%f1, [_Z15batch_normalizePKfS0_S0_PfS0_S0_iif_param_8];
	mov.u32 	%r4, %ctaid.x;
	mov.u32 	%r5, %ntid.x;
	mov.u32 	%r6, %tid.x;
	mad.lo.s32 	%r1, %r4, %r5, %r6;
	mul.lo.s32 	%r7, %r2, %r3;
	setp.ge.s32 	%p1, %r1, %r7;
	@%p1 bra 	$L__BB1_2;
	cvta.to.global.u64 	%rd7, %rd5;
	cvta.to.global.u64 	%rd8, %rd6;
	cvta.to.global.u64 	%rd9, %rd1;
	cvta.to.global.u64 	%rd10, %rd2;
	cvta.to.global.u64 	%rd11, %rd3;
	cvta.to.global.u64 	%rd12, %rd4;
	rem.s32 	%r8, %r1, %r2;
	mul.wide.s32 	%rd13, %r8, 4;
	add.s64 	%rd14, %rd7, %rd13;
	ld.global.f32 	%f2, [%rd14];
	add.s64 	%rd15, %rd8, %rd13;
	ld.global.f32 	%f3, [%rd15];
	add.f32 	%f4, %f1, %f3;
	sqrt.rn.f32 	%f5, %f4;
	rcp.rn.f32 	%f6, %f5;
	mul.wide.s32 	%rd16, %r1, 4;
	add.s64 	%rd17, %rd9, %rd16;
	ld.global.f32 	%f7, [%rd17];
	sub.f32 	%f8, %f7, %f2;
	mul.f32 	%f9, %f6, %f8;
	add.s64 	%rd18, %rd10, %rd13;
	ld.global.f32 	%f10, [%rd18];
	add.s64 	%rd19, %rd11, %rd13;
	ld.global.f32 	%f11, [%rd19];
	fma.rn.f32 	%f12, %f10, %f9, %f11;
	add.s64 	%rd20, %rd12, %rd16;
	st.global.f32 	[%rd20], %f12;
$L__BB1_2:
	ret;

}


// ===== COMPILED SASS (sm_100) =====

	.target	sm_100

	.elftype	@"ET_EXEC"


//--------------------- .note.nv.tkinfo           --------------------------
	.section	.note.nv.tkinfo,"",@"SHT_NOTE"
	.sectionflags	@"SHF_NOTE_NV_TKINFO"
	.tkinfo
        /*0018*/ 	.word	0x00000002
        /*0030*/ 	.string	""
        /*0030*/ 	.string	"ptxas"
        /*0030*/ 	.string	"Cuda compilation tools, release 13.0, V13.0.88"
        /*0030*/ 	.string	"Build cuda_13.0.r13.0/compiler.36424714_0"
        /*0030*/ 	.string	"-arch sm_100 -m 64 "



//--------------------- .note.nv.cuinfo           --------------------------
	.section	.note.nv.cuinfo,"",@"SHT_NOTE"
	.sectionflags	@"SHF_NOTE_NV_CUINFO"
        /*0018*/ 	.short	0x0002
        /*001a*/ 	.short	0x0064
        /*001c*/ 	.short	0x0082
	.zero		2


//--------------------- .nv.info                  --------------------------
	.section	.nv.info,"",@"SHT_CUDA_INFO"
	.align	4


	//----- nvinfo : EIATTR_REGCOUNT
	.align		4
        /*0000*/ 	.byte	0x04, 0x2f
        /*0002*/ 	.short	(.L_1 - .L_0)
	.align		4
.L_0:
        /*0004*/ 	.word	index@(_Z18compute_means_varsPKfPfS1_ii)
        /*0008*/ 	.word	0x00000015


	//----- nvinfo : EIATTR_FRAME_SIZE
	.align		4
.L_1:
        /*000c*/ 	.byte	0x04, 0x11
        /*000e*/ 	.short	(.L_3 - .L_2)
	.align		4
.L_2:
        /*0010*/ 	.word	index@($__internal_2_$__cuda_sm3x_div_rn_noftz_f32_slowpath)
        /*0014*/ 	.word	0x00000000


	//----- nvinfo : EIATTR_FRAME_SIZE
	.align		4
.L_3:
        /*0018*/ 	.byte	0x04, 0x11
        /*001a*/ 	.short	(.L_5 - .L_4)
	.align		4
.L_4:
        /*001c*/ 	.word	index@(_Z18compute_means_varsPKfPfS1_ii)
        /*0020*/ 	.word	0x00000000


	//----- nvinfo : EIATTR_REGCOUNT
	.align		4
.L_5:
        /*0024*/ 	.byte	0x04, 0x2f
        /*0026*/ 	.short	(.L_7 - .L_6)
	.align		4
.L_6:
        /*0028*/ 	.word	index@(_Z15batch_normalizePKfS0_S0_PfS0_S0_iif)
        /*002c*/ 	.word	0x00000010


	//----- nvinfo : EIATTR_FRAME_SIZE
	.align		4
.L_7:
        /*0030*/ 	.byte	0x04, 0x11
        /*0032*/ 	.short	(.L_9 - .L_8)
	.align		4
.L_8:
        /*0034*/ 	.word	index@($__internal_1_$__cuda_sm20_sqrt_rn_f32_slowpath)
        /*0038*/ 	.word	0x00000000


	//----- nvinfo : EIATTR_FRAME_SIZE
	.align		4
.L_9:
        /*003c*/ 	.byte	0x04, 0x11
        /*003e*/ 	.short	(.L_11 - .L_10)
	.align		4
.L_10:
        /*0040*/ 	.word	index@($__internal_0_$__cuda_sm20_rcp_rn_f32_slowpath)
        /*0044*/ 	.word	0x00000000


	//----- nvinfo : EIATTR_FRAME_SIZE
	.align		4
.L_11:
        /*0048*/ 	.byte	0x04, 0x11
        /*004a*/ 	.short	(.L_13 - .L_12)
	.align		4
.L_12:
        /*004c*/ 	.word	index@(_Z15batch_normalizePKfS0_S0_PfS0_S0_iif)
        /*0050*/ 	.word	0x00000000


	//----- nvinfo : EIATTR_MIN_STACK_SIZE
	.align		4
.L_13:
        /*0054*/ 	.byte	0x04, 0x12
        /*0056*/ 	.short	(.L_15 - .L_14)
	.align		4
.L_14:
        /*0058*/ 	.word	index@(_Z15batch_normalizePKfS0_S0_PfS0_S0_iif)
        /*005c*/ 	.word	0x00000000


	//----- nvinfo : EIATTR_MIN_STACK_SIZE
	.align		4
.L_15:
        /*0060*/ 	.byte	0x04, 0x12
        /*0062*/ 	.short	(.L_17 - .L_16)
	.align		4
.L_16:
        /*0064*/ 	.word	index@(_Z18compute_means_varsPKfPfS1_ii)
        /*0068*/ 	.word	0x00000000
.L_17:


//--------------------- .nv.compat                --------------------------
	.section	.nv.compat,"",@"SHT_CUDA_COMPAT_INFO"
	.align	4
        /*0000*/ 	.byte	0x02, 0x09, 0x00, 0x00, 0x02, 0x02, 0x01, 0x00, 0x02, 0x05, 0x05, 0x00, 0x03, 0x07, 0x01, 0x01
        /*0010*/ 	.byte	0x02, 0x03, 0x00, 0x00, 0x02, 0x06, 0x01, 0x00, 0x04, 0x0b, 0x08, 0x00, 0x01, 0x00, 0x00, 0x00
        /*0020*/ 	.byte	0x00, 0x00, 0x00, 0x00


//--------------------- .nv.info._Z15batch_normalizePKfS0_S0_PfS0_S0_iif --------------------------
	.section	.nv.info._Z15batch_normalizePKfS0_S0_PfS0_S0_iif,"",@"SHT_CUDA_INFO"
	.sectionflags	@""
	.align	4


	//----- nvinfo : EIATTR_CUDA_API_VERSION
	.align		4
        /*0000*/ 	.byte	0x04, 0x37
        /*0002*/ 	.short	(.L_19 - .L_18)
.L_18:
        /*0004*/ 	.word	0x00000082


	//----- nvinfo : EIATTR_KPARAM_INFO
	.align		4
.L_19:
        /*0008*/ 	.byte	0x04, 0x17
        /*000a*/ 	.short	(.L_21 - .L_20)
.L_20:
        /*000c*/ 	.word	0x00000000
        /*0010*/ 	.short	0x0008
        /*0012*/ 	.short	0x0038
        /*0014*/ 	.byte	0x00, 0xf0, 0x11, 0x00


	//----- nvinfo : EIATTR_KPARAM_INFO
	.align		4
.L_21:
        /*0018*/ 	.byte	0x04, 0x17
        /*001a*/ 	.short	(.L_23 - .L_22)
.L_22:
        /*001c*/ 	.word	0x00000000
        /*0020*/ 	.short	0x0007
        /*0022*/ 	.short	0x0034
        /*0024*/ 	.byte	0x00, 0xf0, 0x11, 0x00


	//----- nvinfo : EIATTR_KPARAM_INFO
	.align		4
.L_23:
        /*0028*/ 	.byte	0x04, 0x17
        /*002a*/ 	.short	(.L_25 - .L_24)
.L_24:
        /*002c*/ 	.word	0x00000000
        /*0030*/ 	.short	0x0006
        /*0032*/ 	.short	0x0030
        /*0034*/ 	.byte	0x00, 0xf0, 0x11, 0x00


	//----- nvinfo : EIATTR_KPARAM_INFO
	.align		4
.L_25:
        /*0038*/ 	.byte	0x04, 0x17
        /*003a*/ 	.short	(.L_27 - .L_26)
.L_26:
        /*003c*/ 	.word	0x00000000
        /*0040*/ 	.short	0x0005
        /*0042*/ 	.short	0x0028
        /*0044*/ 	.byte	0x00, 0xf5, 0x21, 0x00


	//----- nvinfo : EIATTR_KPARAM_INFO
	.align		4
.L_27:
        /*0048*/ 	.byte	0x04, 0x17
        /*004a*/ 	.short	(.L_29 - .L_28)
.L_28:
        /*004c*/ 	.word	0x00000000
        /*0050*/ 	.short	0x0004
        /*0052*/ 	.short	0x0020
        /*0054*/ 	.byte	0x00, 0xf5, 0x21, 0x00


	//----- nvinfo : EIATTR_KPARAM_INFO
	.align		4
.L_29:
        /*0058*/ 	.byte	0x04, 0x17
        /*005a*/ 	.short	(.L_31 - .L_30)
.L_30:
        /*005c*/ 	.word	0x00000000
        /*0060*/ 	.short	0x0003
        /*0062*/ 	.short	0x0018
        /*0064*/ 	.byte	0x00, 0xf5, 0x21, 0x00


	//----- nvinfo : EIATTR_KPARAM_INFO
	.align		4
.L_31:
        /*0068*/ 	.byte	0x04, 0x17
        /*006a*/ 	.short	(.L_33 - .L_32)
.L_32:
        /*006c*/ 	.word	0x00000000
        /*0070*/ 	.short	0x0002
        /*0072*/ 	.short	0x0010
        /*0074*/ 	.byte	0x00, 0xf5, 0x21, 0x00


	//----- nvinfo : EIATTR_KPARAM_INFO
	.align		4
.L_33:
        /*0078*/ 	.byte	0x04, 0x17
        /*007a*/ 	.short	(.L_35 - .L_34)
.L_34:
        /*007c*/ 	.word	0x00000000
        /*0080*/ 	.short	0x0001
        /*0082*/ 	.short	0x0008
        /*0084*/ 	.byte	0x00, 0xf5, 0x21, 0x00


	//----- nvinfo : EIATTR_KPARAM_INFO
	.align		4
.L_35:
        /*0088*/ 	.byte	0x04, 0x17
        /*008a*/ 	.short	(.L_37 - .L_36)
.L_36:
        /*008c*/ 	.word	0x00000000
        /*0090*/ 	.short	0x0000
        /*0092*/ 	.short	0x0000
        /*0094*/ 	.byte	0x00, 0xf5, 0x21, 0x00


	//----- nvinfo : EIATTR_SPARSE_MMA_MASK
	.align		4
.L_37:
        /*0098*/ 	.byte	0x03, 0x50
        /*009a*/ 	.short	0x0000


	//----- nvinfo : EIATTR_MAXREG_COUNT
	.align		4
        /*009c*/ 	.byte	0x03, 0x1b
        /*009e*/ 	.short	0x00ff


	//----- nvinfo : EIATTR_MERCURY_ISA_VERSION
	.align		4
        /*00a0*/ 	.byte	0x03, 0x5f
        /*00a2*/ 	.short	0x0101


	//----- nvinfo : EIATTR_VRC_CTA_INIT_COUNT
	.align		4
        /*00a4*/ 	.byte	0x02, 0x4a
	.zero		1
	.zero		1


	//----- nvinfo : EIATTR_EXIT_INSTR_OFFSETS
	.align		4
        /*00a8*/ 	.byte	0x04, 0x1c
        /*00aa*/ 	.short	(.L_39 - .L_38)


	//   ....[0]....
.L_38:
        /*00ac*/ 	.word	0x00000080


	//   ....[1]....
        /*00b0*/ 	.word	0x00000510


	//----- nvinfo : EIATTR_CRS_STACK_SIZE
	.align		4
.L_39:
        /*00b4*/ 	.byte	0x04, 0x1e
        /*00b6*/ 	.short	(.L_41 - .L_40)
.L_40:
        /*00b8*/ 	.word	0x00000000


	//----- nvinfo : EIATTR_CBANK_PARAM_SIZE
	.align		4
.L_41:
        /*00bc*/ 	.byte	0x03, 0x19
        /*00be*/ 	.short	0x003c


	//----- nvinfo : EIATTR_PARAM_CBANK
	.align		4
        /*00c0*/ 	.byte	0x04, 0x0a
        /*00c2*/ 	.short	(.L_43 - .L_42)
	.align		4
.L_42:
        /*00c4*/ 	.word	index@(.nv.constant0._Z15batch_normalizePKfS0_S0_PfS0_S0_iif)
        /*00c8*/ 	.short	0x0380
        /*00ca*/ 	.short	0x003c


	//----- nvinfo : EIATTR_SW_WAR
	.align		4
.L_43:
        /*00cc*/ 	.byte	0x04, 0x36
        /*00ce*/ 	.short	(.L_45 - .L_44)
.L_44:
        /*00d0*/ 	.word	0x00000008
.L_45:


//--------------------- .nv.info._Z18compute_means_varsPKfPfS1_ii --------------------------
	.section	.nv.info._Z18compute_means_varsPKfPfS1_ii,"",@"SHT_CUDA_INFO"
	.sectionflags	@""
	.align	4


	//----- nvinfo : EIATTR_CUDA_API_VERSION
	.align		4
        /*0000*/ 	.byte	0x04, 0x37
        /*0002*/ 	.short	(.L_47 - .L_46)
.L_46:
        /*0004*/ 	.word	0x00000082


	//----- nvinfo : EIATTR_KPARAM_INFO
	.align		4
.L_47:
        /*0008*/ 	.byte	0x04, 0x17
        /*000a*/ 	.short	(.L_49 - .L_48)
.L_48:
        /*000c*/ 	.word	0x00000000
        /*0010*/ 	.short	0x0004
        /*0012*/ 	.short	0x001c
        /*0014*/ 	.byte	0x00, 0xf0, 0x11, 0x00


	//----- nvinfo : EIATTR_KPARAM_INFO
	.align		4
.L_49:
        /*0018*/ 	.byte	0x04, 0x17
        /*001a*/ 	.short	(.L_51 - .L_50)
.L_50:
        /*001c*/ 	.word	0x00000000
        /*0020*/ 	.short	0x0003
        /*0022*/ 	.short	0x0018
        /*0024*/ 	.byte	0x00, 0xf0, 0x11, 0x00


	//----- nvinfo : EIATTR_KPARAM_INFO
	.align		4
.L_51:
        /*0028*/ 	.byte	0x04, 0x17
        /*002a*/ 	.short	(.L_53 - .L_52)
.L_52:
        /*002c*/ 	.word	0x00000000
        /*0030*/ 	.short	0x0002
        /*0032*/ 	.short	0x0010
        /*0034*/ 	.byte	0x00, 0xf5, 0x21, 0x00


	//----- nvinfo : EIATTR_KPARAM_INFO
	.align		4
.L_53:
        /*0038*/ 	.byte	0x04, 0x17
        /*003a*/ 	.short	(.L_55 - .L_54)
.L_54:
        /*003c*/ 	.word	0x00000000
        /*0040*/ 	.short	0x0001
        /*0042*/ 	.short	0x0008
        /*0044*/ 	.byte	0x00, 0xf5, 0x21, 0x00


	//----- nvinfo : EIATTR_KPARAM_INFO
	.align		4
.L_55:
        /*0048*/ 	.byte	0x04, 0x17
        /*004a*/ 	.short	(.L_57 - .L_56)
.L_56:
        /*004c*/ 	.word	0x00000000
        /*0050*/ 	.short	0x0000
        /*0052*/ 	.short	0x0000
        /*0054*/ 	.byte	0x00, 0xf5, 0x21, 0x00


	//----- nvinfo : EIATTR_SPARSE_MMA_MASK
	.align		4
.L_57:
        /*0058*/ 	.byte	0x03, 0x50
        /*005a*/ 	.short	0x0000


	//----- nvinfo : EIATTR_MAXREG_COUNT
	.align		4
        /*005c*/ 	.byte	0x03, 0x1b
        /*005e*/ 	.short	0x00ff


	//----- nvinfo : EIATTR_NUM_BARRIERS
	.align		4
        /*0060*/ 	.byte	0x02, 0x4c
        /*0062*/ 	.byte	0x01
	.zero		1


	//----- nvinfo : EIATTR_MERCURY_ISA_VERSION
	.align		4
        /*0064*/ 	.byte	0x03, 0x5f
        /*0066*/ 	.short	0x0101


	//----- nvinfo : EIATTR_VRC_CTA_INIT_COUNT
	.align		4
        /*0068*/ 	.byte	0x02, 0x4a
	.zero		1
	.zero		1


	//----- nvinfo : EIATTR_EXIT_INSTR_OFFSETS
	.align		4
        /*006c*/ 	.byte	0x04, 0x1c
        /*006e*/ 	.short	(.L_59 - .L_58)


	//   ....[0]....
.L_58:
        /*0070*/ 	.word	0x00000eb0


	//   ....[1]....
        /*0074*/ 	.word	0x00001050


	//----- nvinfo : EIATTR_CRS_STACK_SIZE
	.align		4
.L_59:
        /*0078*/ 	.byte	0x04, 0x1e
        /*007a*/ 	.short	(.L_61 - .L_60)
.L_60:
        /*007c*/ 	.word	0x00000000


	//----- nvinfo : EIATTR_CBANK_PARAM_SIZE
	.align		4
.L_61:
        /*0080*/ 	.byte	0x03, 0x19
        /*0082*/ 	.short	0x0020


	//----- nvinfo : EIATTR_PARAM_CBANK
	.align		4
        /*0084*/ 	.byte	0x04, 0x0a
        /*0086*/ 	.short	(.L_63 - .L_62)
	.align		4
.L_62:
        /*0088*/ 	.word	index@(.nv.constant0._Z18compute_means_varsPKfPfS1_ii)
        /*008c*/ 	.short	0x0380
        /*008e*/ 	.short	0x0020


	//----- nvinfo : EIATTR_SW_WAR
	.align		4
.L_63:
        /*0090*/ 	.byte	0x04, 0x36
        /*0092*/ 	.short	(.L_65 - .L_64)
.L_64:
        /*0094*/ 	.word	0x00000008
.L_65:


//--------------------- .nv.callgraph             --------------------------
	.section	.nv.callgraph,"",@"SHT_CUDA_CALLGRAPH"
	.align	4
	.sectionentsize	8
	.align		4
        /*0000*/ 	.word	0x00000000
	.align		4
        /*0004*/ 	.word	0xffffffff
	.align		4
        /*0008*/ 	.word	0x00000000
	.align		4
        /*000c*/ 	.word	0xfffffffe
	.align		4
        /*0010*/ 	.word	0x00000000
	.align		4
        /*0014*/ 	.word	0xfffffffd
	.align		4
        /*0018*/ 	.word	0x00000000
	.align		4
        /*001c*/ 	.word	0xfffffffc


//--------------------- .text._Z15batch_normalizePKfS0_S0_PfS0_S0_iif --------------------------
	.section	.text._Z15batch_normalizePKfS0_S0_PfS0_S0_iif,"ax",@progbits
	.align	128
        .global         _Z15batch_normalizePKfS0_S0_PfS0_S0_iif
        .type           _Z15batch_normalizePKfS0_S0_PfS0_S0_iif,@function
        .size           _Z15batch_normalizePKfS0_S0_PfS0_S0_iif,(.L_x_45 - _Z15batch_normalizePKfS0_S0_PfS0_S0_iif)
        .other          _Z15batch_normalizePKfS0_S0_PfS0_S0_iif,@"STO_CUDA_ENTRY STV_DEFAULT"
_Z15batch_normalizePKfS0_S0_PfS0_S0_iif:
.text._Z15batch_normalizePKfS0_S0_PfS0_S0_iif:
[----:B------:R-:W-:Y:S01]  /*0000*/  LDC R1, c[0x0][0x37c] ;  /* 0x0000df00ff017b82 */ /* 0x000fe20000000800 */
[----:B------:R-:W0:Y:S07]  /*0010*/  S2R R0, SR_TID.X ;  /* 0x0000000000007919 */ /* 0x000e2e0000002100 */
[----:B------:R-:W0:Y:S08]  /*0020*/  S2UR UR4, SR_CTAID.X ;  /* 0x00000000000479c3 */ /* 0x000e300000002500 */
[----:B------:R-:W0:Y:S08]  /*0030*/  LDC R3, c[0x0][0x360] ;  /* 0x0000d800ff037b82 */ /* 0x000e300000000800 */
[----:B------:R-:W1:Y:S01]  /*0040*/  LDC.64 R4, c[0x0][0x3b0] ;  /* 0x0000ec00ff047b82 */ /* 0x000e620000000a00 */
[----:B0-----:R-:W-:-:S02]  /*0050*/  IMAD R3, R3, UR4, R0 ;  /* 0x0000000403037c24 */ /* 0x001fc4000f8e0200 */
[----:B-1----:R-:W-:-:S05]  /*0060*/  IMAD R4, R5, R4, RZ ;  /* 0x0000000405047224 */ /* 0x002fca00078e02ff */
[----:B------:R-:W-:-:S13]  /*0070*/  ISETP.GE.AND P0, PT, R3, R4, PT ;  /* 0x000000040300720c */ /* 0x000fda0003f06270 */
[----:B------:R-:W-:Y:S05]  /*0080*/  @P0 EXIT ;  /* 0x000000000000094d */ /* 0x000fea0003800000 */
[----:B------:R-:W-:Y:S01]  /*0090*/  IABS R11, R5 ;  /* 0x00000005000b7213 */ /* 0x000fe20000000000 */
[----:B------:R-:W0:Y:S01]  /*00a0*/  LDCU.64 UR4, c[0x0][0x358] ;  /* 0x00006b00ff0477ac */ /* 0x000e220008000a00 */
[----:B------:R-:W-:Y:S02]  /*00b0*/  IABS R4, R3 ;  /* 0x0000000300047213 */ /* 0x000fe40000000000 */
[----:B------:R-:W1:Y:S01]  /*00c0*/  I2F.RP R0, R11 ;  /* 0x0000000b00007306 */ /* 0x000e620000209400 */
[----:B------:R-:W-:Y:S01]  /*00d0*/  ISETP.GE.AND P2, PT, R3, RZ, PT ;  /* 0x000000ff0300720c */ /* 0x000fe20003f46270 */
[----:B------:R-:W2:Y:S06]  /*00e0*/  LDCU UR6, c[0x0][0x3b8] ;  /* 0x00007700ff0677ac */ /* 0x000eac0008000800 */
[----:B-1----:R-:W1:Y:S02]  /*00f0*/  MUFU.RCP R0, R0 ;  /* 0x0000000000007308 */ /* 0x002e640000001000 */
[----:B-1----:R-:W-:-:S06]  /*0100*/  IADD3 R6, PT, PT, R0, 0xffffffe, RZ ;  /* 0x0ffffffe00067810 */ /* 0x002fcc0007ffe0ff */
[----:B------:R1:W3:Y:S02]  /*0110*/  F2I.FTZ.U32.TRUNC.NTZ R7, R6 ;  /* 0x0000000600077305 */ /* 0x0002e4000021f000 */
[----:B-1----:R-:W-:Y:S01]  /*0120*/  IMAD.MOV.U32 R6, RZ, RZ, RZ ;  /* 0x000000ffff067224 */ /* 0x002fe200078e00ff */
[----:B---3--:R-:W-:-:S05]  /*0130*/  IADD3 R2, PT, PT, RZ, -R7, RZ ;  /* 0x80000007ff027210 */ /* 0x008fca0007ffe0ff */
[----:B------:R-:W-:-:S04]  /*0140*/  IMAD R9, R2, R11, RZ ;  /* 0x0000000b02097224 */ /* 0x000fc800078e02ff */
[----:B------:R-:W-:Y:S02]  /*0150*/  IMAD.HI.U32 R7, R7, R9, R6 ;  /* 0x0000000907077227 */ /* 0x000fe400078e0006 */
[----:B------:R-:W1:Y:S04]  /*0160*/  LDC.64 R8, c[0x0][0x3a8] ;  /* 0x0000ea00ff087b82 */ /* 0x000e680000000a00 */
[----:B------:R-:W-:-:S05]  /*0170*/  IMAD.HI.U32 R7, R7, R4, RZ ;  /* 0x0000000407077227 */ /* 0x000fca00078e00ff */
[----:B------:R-:W-:-:S05]  /*0180*/  IADD3 R7, PT, PT, -R7, RZ, RZ ;  /* 0x000000ff07077210 */ /* 0x000fca0007ffe1ff */
[C---:B------:R-:W-:Y:S02]  /*0190*/  IMAD R4, R11.reuse, R7, R4 ;  /* 0x000000070b047224 */ /* 0x040fe400078e0204 */
[----:B------:R-:W3:Y:S03]  /*01a0*/  LDC.64 R6, c[0x0][0x3a0] ;  /* 0x0000e800ff067b82 */ /* 0x000ee60000000a00 */
[----:B------:R-:W-:-:S13]  /*01b0*/  ISETP.GT.U32.AND P0, PT, R11, R4, PT ;  /* 0x000000040b00720c */ /* 0x000fda0003f04070 */
[----:B------:R-:W-:Y:S01]  /*01c0*/  @!P0 IMAD.IADD R4, R4, 0x1, -R11 ;  /* 0x0000000104048824 */ /* 0x000fe200078e0a0b */
[----:B------:R-:W-:-:S04]  /*01d0*/  ISETP.NE.AND P0, PT, R5, RZ, PT ;  /* 0x000000ff0500720c */ /* 0x000fc80003f05270 */
[----:B------:R-:W-:-:S13]  /*01e0*/  ISETP.GT.U32.AND P1, PT, R11, R4, PT ;  /* 0x000000040b00720c */ /* 0x000fda0003f24070 */
[----:B------:R-:W-:-:S05]  /*01f0*/  @!P1 IADD3 R4, PT, PT, R4, -R11, RZ ;  /* 0x8000000b04049210 */ /* 0x000fca0007ffe0ff */
[----:B------:R-:W-:Y:S01]  /*0200*/  @!P2 IMAD.MOV R4, RZ, RZ, -R4 ;  /* 0x000000ffff04a224 */ /* 0x000fe200078e0a04 */
[----:B------:R-:W-:-:S05]  /*0210*/  @!P0 LOP3.LUT R4, RZ, R5, RZ, 0x33, !PT ;  /* 0x00000005ff048212 */ /* 0x000fca00078e33ff */
[----:B-1----:R-:W-:-:S06]  /*0220*/  IMAD.WIDE R8, R4, 0x4, R8 ;  /* 0x0000000404087825 */ /* 0x002fcc00078e0208 */
[----:B0-----:R-:W2:Y:S01]  /*0230*/  LDG.E R8, desc[UR4][R8.64] ;  /* 0x0000000408087981 */ /* 0x001ea2000c1e1900 */
[----:B---3--:R-:W-:-:S05]  /*0240*/  IMAD.WIDE R6, R4, 0x4, R6 ;  /* 0x0000000404067825 */ /* 0x008fca00078e0206 */
[----:B------:R0:W5:Y:S01]  /*0250*/  LDG.E R5, desc[UR4][R6.64] ;  /* 0x0000000406057981 */ /* 0x000162000c1e1900 */
[----:B------:R-:W-:Y:S01]  /*0260*/  BSSY.RECONVERGENT B0, `(.L_x_0) ;  /* 0x000000e000007945 */ /* 0x000fe20003800200 */
[----:B--2---:R-:W-:-:S04]  /*0270*/  FADD R11, R8, UR6 ;  /* 0x00000006080b7e21 */ /* 0x004fc80008000000 */
[----:B------:R0:W1:Y:S01]  /*0280*/  MUFU.RSQ R2, R11 ;  /* 0x0000000b00027308 */ /* 0x0000620000001400 */
[----:B------:R-:W-:-:S04]  /*0290*/  IADD3 R0, PT, PT, R11, -0xd000000, RZ ;  /* 0xf30000000b007810 */ /* 0x000fc80007ffe0ff */
[----:B------:R-:W-:-:S13]  /*02a0*/  ISETP.GT.U32.AND P0, PT, R0, 0x727fffff, PT ;  /* 0x727fffff0000780c */ /* 0x000fda0003f04070 */
[----:B01----:R-:W-:Y:S05]  /*02b0*/  @!P0 BRA `(.L_x_1) ;  /* 0x0000000000108947 */ /* 0x003fea0003800000 */
[----:B------:R-:W-:-:S07]  /*02c0*/  MOV R10, 0x2e0 ;  /* 0x000002e0000a7802 */ /* 0x000fce0000000f00 */
[----:B-----5:R-:W-:Y:S05]  /*02d0*/  CALL.REL.NOINC `($__internal_1_$__cuda_sm20_sqrt_rn_f32_slowpath) ;  /* 0x0000000400647944 */ /* 0x020fea0003c00000 */
[----:B------:R-:W-:Y:S01]  /*02e0*/  IMAD.MOV.U32 R0, RZ, RZ, R2 ;  /* 0x000000ffff007224 */ /* 0x000fe200078e0002 */
[----:B------:R-:W-:Y:S06]  /*02f0*/  BRA `(.L_x_2) ;  /* 0x0000000000107947 */ /* 0x000fec0003800000 */
.L_x_1:
[----:B------:R-:W-:Y:S01]  /*0300*/  FMUL.FTZ R0, R11, R2 ;  /* 0x000000020b007220 */ /* 0x000fe20000410000 */
[----:B------:R-:W-:-:S03]  /*0310*/  FMUL.FTZ R2, R2, 0.5 ;  /* 0x3f00000002027820 */ /* 0x000fc60000410000 */
[----:B------:R-:W-:-:S04]  /*0320*/  FFMA R7, -R0, R0, R11 ;  /* 0x0000000000077223 */ /* 0x000fc8000000010b */
[----:B------:R-:W-:-:S07]  /*0330*/  FFMA R0, R7, R2, R0 ;  /* 0x0000000207007223 */ /* 0x000fce0000000000 */
.L_x_2:
[----:B------:R-:W-:Y:S05]  /*0340*/  BSYNC.RECONVERGENT B0 ;  /* 0x0000000000007941 */ /* 0x000fea0003800200 */
.L_x_0:
[----:B------:R-:W-:Y:S01]  /*0350*/  IADD3 R2, PT, PT, R0, 0x1800000, RZ ;  /* 0x0180000000027810 */ /* 0x000fe20007ffe0ff */
[----:B------:R-:W-:Y:S03]  /*0360*/  BSSY.RECONVERGENT B0, `(.L_x_3) ;  /* 0x000000b000007945 */ /* 0x000fe60003800200 */
[----:B------:R-:W-:-:S04]  /*0370*/  LOP3.LUT R2, R2, 0x7f800000, RZ, 0xc0, !PT ;  /* 0x7f80000002027812 */ /* 0x000fc800078ec0ff */
[----:B------:R-:W-:-:S13]  /*0380*/  ISETP.GT.U32.AND P0, PT, R2, 0x1ffffff, PT ;  /* 0x01ffffff0200780c */ /* 0x000fda0003f04070 */
[----:B------:R-:W-:Y:S05]  /*0390*/  @P0 BRA `(.L_x_4) ;  /* 0x00000000000c0947 */ /* 0x000fea0003800000 */
[----:B------:R-:W-:-:S07]  /*03a0*/  MOV R6, 0x3c0 ;  /* 0x000003c000067802 */ /* 0x000fce0000000f00 */
[----:B-----5:R-:W-:Y:S05]  /*03b0*/  CALL.REL.NOINC `($__internal_0_$__cuda_sm20_rcp_rn_f32_slowpath) ;  /* 0x0000000000587944 */ /* 0x020fea0003c00000 */
[----:B------:R-:W-:Y:S05]  /*03c0*/  BRA `(.L_x_5) ;  /* 0x0000000000107947 */ /* 0x000fea0003800000 */
.L_x_4:
[----:B------:R-:W0:Y:S02]  /*03d0*/  MUFU.RCP R7, R0 ;  /* 0x0000000000077308 */ /* 0x000e240000001000 */
[----:B0-----:R-:W-:-:S04]  /*03e0*/  FFMA R2, R7, R0, -1 ;  /* 0xbf80000007027423 */ /* 0x001fc80000000000 */
[----:B------:R-:W-:-:S04]  /*03f0*/  FADD.FTZ R2, -R2, -RZ ;  /* 0x800000ff02027221 */ /* 0x000fc80000010100 */
[----:B------:R-:W-:-:S07]  /*0400*/  FFMA R2, R7, R2, R7 ;  /* 0x0000000207027223 */ /* 0x000fce0000000007 */
.L_x_5:
[----:B------:R-:W-:Y:S05]  /*0410*/  BSYNC.RECONVERGENT B0 ;  /* 0x0000000000007941 */ /* 0x000fea0003800200 */
.L_x_3:
[----:B------:R-:W0:Y:S08]  /*0420*/  LDC.64 R6, c[0x0][0x380] ;  /* 0x0000e000ff067b82 */ /* 0x000e300000000a00 */
[----:B------:R-:W1:Y:S08]  /*0430*/  LDC.64 R8, c[0x0][0x388] ;  /* 0x0000e200ff087b82 */ /* 0x000e700000000a00 */
[----:B------:R-:W2:Y:S01]  /*0440*/  LDC.64 R10, c[0x0][0x390] ;  /* 0x0000e400ff0a7b82 */ /* 0x000ea20000000a00 */
[----:B0-----:R-:W-:-:S07]  /*0450*/  IMAD.WIDE R6, R3, 0x4, R6 ;  /* 0x0000000403067825 */ /* 0x001fce00078e0206 */
[----:B------:R-:W0:Y:S01]  /*0460*/  LDC.64 R12, c[0x0][0x398] ;  /* 0x0000e600ff0c7b82 */ /* 0x000e220000000a00 */
[----:B------:R-:W3:Y:S01]  /*0470*/  LDG.E R6, desc[UR4][R6.64] ;  /* 0x0000000406067981 */ /* 0x000ee2000c1e1900 */
[----:B-1----:R-:W-:-:S06]  /*0480*/  IMAD.WIDE R8, R4, 0x4, R8 ;  /* 0x0000000404087825 */ /* 0x002fcc00078e0208 */
[----:B------:R-:W4:Y:S01]  /*0490*/  LDG.E R8, desc[UR4][R8.64] ;  /* 0x0000000408087981 */ /* 0x000f22000c1e1900 */
[----:B--2---:R-:W-:-:S06]  /*04a0*/  IMAD.WIDE R10, R4, 0x4, R10 ;  /* 0x00000004040a7825 */ /* 0x004fcc00078e020a */
[----:B------:R-:W4:Y:S01]  /*04b0*/  LDG.E R10, desc[UR4][R10.64] ;  /* 0x000000040a0a7981 */ /* 0x000f22000c1e1900 */
[----:B---3-5:R-:W-:-:S04]  /*04c0*/  FADD R5, -R5, R6 ;  /* 0x0000000605057221 */ /* 0x028fc80000000100 */
[----:B------:R-:W-:Y:S01]  /*04d0*/  FMUL R5, R5, R2 ;  /* 0x0000000205057220 */ /* 0x000fe20000400000 */
[----:B0-----:R-:W-:-:S04]  /*04e0*/  IMAD.WIDE R2, R3, 0x4, R12 ;  /* 0x0000000403027825 */ /* 0x001fc800078e020c */
[----:B----4-:R-:W-:-:S05]  /*04f0*/  FFMA R5, R5, R8, R10 ;  /* 0x0000000805057223 */ /* 0x010fca000000000a */
[----:B------:R-:W-:Y:S01]  /*0500*/  STG.E desc[UR4][R2.64], R5 ;  /* 0x0000000502007986 */ /* 0x000fe2000c101904 */
[----:B------:R-:W-:Y:S05]  /*0510*/  EXIT ;  /* 0x000000000000794d */ /* 0x000fea0003800000 */
        .weak           $__internal_0_$__cuda_sm20_rcp_rn_f32_slowpath
        .type           $__internal_0_$__cuda_sm20_rcp_rn_f32_slowpath,@function
        .size           $__internal_0_$__cuda_sm20_rcp_rn_f32_slowpath,($__internal_1_$__cuda_sm20_sqrt_rn_f32_slowpath - $__internal_0_$__cuda_sm20_rcp_rn_f32_slowpath)
$__internal_0_$__cuda_sm20_rcp_rn_f32_slowpath:
[----:B------:R-:W-:Y:S01]  /*0520*/  IMAD.SHL.U32 R2, R0, 0x2, RZ ;  /* 0x0000000200027824 */ /* 0x000fe200078e00ff */
[----:B------:R-:W-:Y:S04]  /*0530*/  BSSY.RECONVERGENT B1, `(.L_x_6) ;  /* 0x0000030000017945 */ /* 0x000fe80003800200 */
[----:B------:R-:W-:-:S04]  /*0540*/  SHF.R.U32.HI R11, RZ, 0x18, R2 ;  /* 0x00000018ff0b7819 */ /* 0x000fc80000011602 */
[----:B------:R-:W-:-:S13]  /*0550*/  ISETP.NE.U32.AND P0, PT, R11, RZ, PT ;  /* 0x000000ff0b00720c */ /* 0x000fda0003f05070 */
[----:B------:R-:W-:Y:S05]  /*0560*/  @P0 BRA `(.L_x_7) ;  /* 0x0000000000280947 */ /* 0x000fea0003800000 */
[----:B------:R-:W-:-:S04]  /*0570*/  SHF.L.U32 R2, R0, 0x1, RZ ;  /* 0x0000000100027819 */ /* 0x000fc800000006ff */
[----:B------:R-:W-:-:S13]  /*0580*/  ISETP.NE.AND P0, PT, R2, RZ, PT ;  /* 0x000000ff0200720c */ /* 0x000fda0003f05270 */
[----:B------:R-:W-:Y:S01]  /*0590*/  @P0 FFMA R8, R0, 1.84467440737095516160e+19, RZ ;  /* 0x5f80000000080823 */ /* 0x000fe200000000ff */
[----:B------:R-:W-:Y:S08]  /*05a0*/  @!P0 MUFU.RCP R7, R0 ;  /* 0x0000000000078308 */ /* 0x000ff00000001000 */
[----:B------:R-:W0:Y:S02]  /*05b0*/  @P0 MUFU.RCP R9, R8 ;  /* 0x0000000800090308 */ /* 0x000e240000001000 */
[----:B0-----:R-:W-:-:S04]  /*05c0*/  @P0 FFMA R2, R8, R9, -1 ;  /* 0xbf80000008020423 */ /* 0x001fc80000000009 */
[----:B------:R-:W-:-:S04]  /*05d0*/  @P0 FADD.FTZ R2, -R2, -RZ ;  /* 0x800000ff02020221 */ /* 0x000fc80000010100 */
[----:B------:R-:W-:-:S04]  /*05e0*/  @P0 FFMA R2, R9, R2, R9 ;  /* 0x0000000209020223 */ /* 0x000fc80000000009 */
[----:B------:R-:W-:Y:S01]  /*05f0*/  @P0 FFMA R7, R2, 1.84467440737095516160e+19, RZ ;  /* 0x5f80000002070823 */ /* 0x000fe200000000ff */
[----:B------:R-:W-:Y:S06]  /*0600*/  BRA `(.L_x_8) ;  /* 0x0000000000887947 */ /* 0x000fec0003800000 */
.L_x_7:
[----:B------:R-:W-:-:S05]  /*0610*/  VIADD R13, R11, 0xffffff03 ;  /* 0xffffff030b0d7836 */ /* 0x000fca0000000000 */
[----:B------:R-:W-:-:S13]  /*0620*/  ISETP.GT.U32.AND P0, PT, R13, 0x1, PT ;  /* 0x000000010d00780c */ /* 0x000fda0003f04070 */
[----:B------:R-:W-:Y:S05]  /*0630*/  @P0 BRA `(.L_x_9) ;  /* 0x0000000000780947 */ /* 0x000fea0003800000 */
[----:B------:R-:W-:Y:S01]  /*0640*/  LOP3.LUT R2, R0, 0x7fffff, RZ, 0xc0, !PT ;  /* 0x007fffff00027812 */ /* 0x000fe200078ec0ff */
[----:B------:R-:W-:-:S03]  /*0650*/  HFMA2 R10, -RZ, RZ, 0, 1.78813934326171875e-07 ;  /* 0x00000003ff0a7431 */ /* 0x000fc600000001ff */
[----:B------:R-:W-:-:S04]  /*0660*/  LOP3.LUT R2, R2, 0x3f800000, RZ, 0xfc, !PT ;  /* 0x3f80000002027812 */ /* 0x000fc800078efcff */
[----:B------:R-:W0:Y:S01]  /*0670*/  MUFU.RCP R7, R2 ;  /* 0x0000000200077308 */ /* 0x000e220000001000 */
[----:B------:R-:W-:Y:S01]  /*0680*/  SHF.L.U32 R10, R10, R13, RZ ;  /* 0x0000000d0a0a7219 */ /* 0x000fe200000006ff */
[----:B0-----:R-:W-:-:S04]  /*0690*/  FFMA R8, R2, R7, -1 ;  /* 0xbf80000002087423 */ /* 0x001fc80000000007 */
[----:B------:R-:W-:-:S04]  /*06a0*/  FADD.FTZ R8, -R8, -RZ ;  /* 0x800000ff08087221 */ /* 0x000fc80000010100 */
[CCC-:B------:R-:W-:Y:S01]  /*06b0*/  FFMA.RM R9, R7.reuse, R8.reuse, R7.reuse ;  /* 0x0000000807097223 */ /* 0x1c0fe20000004007 */
[----:B------:R-:W-:-:S04]  /*06c0*/  FFMA.RP R8, R7, R8, R7 ;  /* 0x0000000807087223 */ /* 0x000fc80000008007 */
[C---:B------:R-:W-:Y:S02]  /*06d0*/  LOP3.LUT R7, R9.reuse, 0x7fffff, RZ, 0xc0, !PT ;  /* 0x007fffff09077812 */ /* 0x040fe400078ec0ff */
[----:B------:R-:W-:Y:S02]  /*06e0*/  FSETP.NEU.FTZ.AND P0, PT, R9, R8, PT ;  /* 0x000000080900720b */ /* 0x000fe40003f1d000 */
[----:B------:R-:W-:Y:S02]  /*06f0*/  LOP3.LUT R7, R7, 0x800000, RZ, 0xfc, !PT ;  /* 0x0080000007077812 */ /* 0x000fe400078efcff */
[----:B------:R-:W-:Y:S02]  /*0700*/  SEL R8, RZ, 0xffffffff, !P0 ;  /* 0xffffffffff087807 */ /* 0x000fe40004000000 */
[----:B------:R-:W-:-:S03]  /*0710*/  LOP3.LUT R10, R10, R7, RZ, 0xc0, !PT ;  /* 0x000000070a0a7212 */ /* 0x000fc600078ec0ff */
[----:B------:R-:W-:Y:S01]  /*0720*/  IMAD.MOV R8, RZ, RZ, -R8 ;  /* 0x000000ffff087224 */ /* 0x000fe200078e0a08 */
[----:B------:R-:W-:-:S04]  /*0730*/  SHF.R.U32.HI R10, RZ, R13, R10 ;  /* 0x0000000dff0a7219 */ /* 0x000fc8000001160a */
[----:B------:R-:W-:Y:S02]  /*0740*/  LOP3.LUT P1, RZ, R8, R13, R7, 0xf8, !PT ;  /* 0x0000000d08ff7212 */ /* 0x000fe4000782f807 */
[C---:B------:R-:W-:Y:S02]  /*0750*/  LOP3.LUT P0, RZ, R10.reuse, 0x1, RZ, 0xc0, !PT ;  /* 0x000000010aff7812 */ /* 0x040fe4000780c0ff */
[----:B------:R-:W-:-:S04]  /*0760*/  LOP3.LUT P2, RZ, R10, 0x2, RZ, 0xc0, !PT ;  /* 0x000000020aff7812 */ /* 0x000fc8000784c0ff */
[----:B------:R-:W-:Y:S02]  /*0770*/  PLOP3.LUT P0, PT, P0, P1, P2, 0xe0, 0x0 ;  /* 0x000000000000781c */ /* 0x000fe40000703c20 */
[----:B------:R-:W-:Y:S02]  /*0780*/  LOP3.LUT P1, RZ, R0, 0x7fffff, RZ, 0xc0, !PT ;  /* 0x007fffff00ff7812 */ /* 0x000fe4000782c0ff */
[----:B------:R-:W-:-:S04]  /*0790*/  SEL R2, RZ, 0x1, !P0 ;  /* 0x00000001ff027807 */ /* 0x000fc80004000000 */
[----:B------:R-:W-:-:S04]  /*07a0*/  IADD3 R2, PT, PT, -R2, RZ, RZ ;  /* 0x000000ff02027210 */ /* 0x000fc80007ffe1ff */
[----:B------:R-:W-:Y:S01]  /*07b0*/  ISETP.GE.AND P0, PT, R2, RZ, PT ;  /* 0x000000ff0200720c */ /* 0x000fe20003f06270 */
[----:B------:R-:W-:-:S05]  /*07c0*/  VIADD R2, R11, 0xffffff04 ;  /* 0xffffff040b027836 */ /* 0x000fca0000000000 */
[----:B------:R-:W-:-:S07]  /*07d0*/  SHF.R.U32.HI R7, RZ, R2, R7 ;  /* 0x00000002ff077219 */ /* 0x000fce0000011607 */
[----:B------:R-:W-:-:S05]  /*07e0*/  @!P0 IADD3 R7, PT, PT, R7, 0x1, RZ ;  /* 0x0000000107078810 */ /* 0x000fca0007ffe0ff */
[----:B------:R-:W-:-:S05]  /*07f0*/  @!P1 IMAD.SHL.U32 R7, R7, 0x2, RZ ;  /* 0x0000000207079824 */ /* 0x000fca00078e00ff */
[----:B------:R-:W-:Y:S01]  /*0800*/  LOP3.LUT R7, R7, 0x80000000, R0, 0xf8, !PT ;  /* 0x8000000007077812 */ /* 0x000fe200078ef800 */
[----:B------:R-:W-:Y:S06]  /*0810*/  BRA `(.L_x_8) ;  /* 0x0000000000047947 */ /* 0x000fec0003800000 */
.L_x_9:
[----:B------:R0:W1:Y:S02]  /*0820*/  MUFU.RCP R7, R0 ;  /* 0x0000000000077308 */ /* 0x0000640000001000 */
.L_x_8:
[----:B------:R-:W-:Y:S05]  /*0830*/  BSYNC.RECONVERGENT B1 ;  /* 0x0000000000017941 */ /* 0x000fea0003800200 */
.L_x_6:
[----:B-1----:R-:W-:Y:S01]  /*0840*/  MOV R2, R7 ;  /* 0x0000000700027202 */ /* 0x002fe20000000f00 */
[----:B------:R-:W-:-:S04]  /*0850*/  IMAD.MOV.U32 R7, RZ, RZ, 0x0 ;  /* 0x00000000ff077424 */ /* 0x000fc800078e00ff */
[----:B0-----:R-:W-:Y:S05]  /*0860*/  RET.REL.NODEC R6 `(_Z15batch_normalizePKfS0_S0_PfS0_S0_iif) ;  /* 0xfffffff406e47950 */ /* 0x001fea0003c3ffff */
        .weak           $__internal_1_$__cuda_sm20_sqrt_rn_f32_slowpath
        .type           $__internal_1_$__cuda_sm20_sqrt_rn_f32_slowpath,@function
        .size           $__internal_1_$__cuda_sm20_sqrt_rn_f32_slowpath,(.L_x_45 - $__internal_1_$__cuda_sm20_sqrt_rn_f32_slowpath)
$__internal_1_$__cuda_sm20_sqrt_rn_f32_slowpath:
[----:B------:R-:W-:-:S13]  /*0870*/  LOP3.LUT P0, RZ, R11, 0x7fffffff, RZ, 0xc0, !PT ;  /* 0x7fffffff0bff7812 */ /* 0x000fda000780c0ff */
[----:B------:R-:W-:Y:S01]  /*0880*/  @!P0 MOV R2, R11 ;  /* 0x0000000b00028202 */ /* 0x000fe20000000f00 */
[----:B------:R-:W-:Y:S06]  /*0890*/  @!P0 BRA `(.L_x_10) ;  /* 0x0000000000448947 */ /* 0x000fec0003800000 */
[----:B------:R-:W-:Y:S01]  /*08a0*/  FSETP.GEU.FTZ.AND P0, PT, R11, RZ, PT ;  /* 0x000000ff0b00720b */ /* 0x000fe20003f1e000 */
[----:B------:R-:W-:-:S12]  /*08b0*/  IMAD.MOV.U32 R0, RZ, RZ, R11 ;  /* 0x000000ffff007224 */ /* 0x000fd800078e000b */
[----:B------:R-:W-:Y:S01]  /*08c0*/  @!P0 MOV R2, 0x7fffffff ;  /* 0x7fffffff00028802 */ /* 0x000fe20000000f00 */
[----:B------:R-:W-:Y:S06]  /*08d0*/  @!P0 BRA `(.L_x_10) ;  /* 0x0000000000348947 */ /* 0x000fec0003800000 */
[----:B------:R-:W-:-:S13]  /*08e0*/  FSETP.GTU.FTZ.AND P0, PT, |R0|, +INF , PT ;  /* 0x7f8000000000780b */ /* 0x000fda0003f1c200 */
[----:B------:R-:W-:Y:S01]  /*08f0*/  @P0 FADD.FTZ R2, R0, 1 ;  /* 0x3f80000000020421 */ /* 0x000fe20000010000 */
[----:B------:R-:W-:Y:S06]  /*0900*/  @P0 BRA `(.L_x_10) ;  /* 0x0000000000280947 */ /* 0x000fec0003800000 */
[----:B------:R-:W-:-:S13]  /*0910*/  FSETP.NEU.FTZ.AND P0, PT, |R0|, +INF , PT ;  /* 0x7f8000000000780b */ /* 0x000fda0003f1d200 */
[----:B------:R-:W-:-:S04]  /*0920*/  @P0 FFMA R6, R0, 1.84467440737095516160e+19, RZ ;  /* 0x5f80000000060823 */ /* 0x000fc800000000ff */
[----:B------:R-:W0:Y:S02]  /*0930*/  @P0 MUFU.RSQ R7, R6 ;  /* 0x0000000600070308 */ /* 0x000e240000001400 */
[----:B0-----:R-:W-:Y:S01]  /*0940*/  @P0 FMUL.FTZ R9, R6, R7 ;  /* 0x0000000706090220 */ /* 0x001fe20000410000 */
[----:B------:R-:W-:-:S03]  /*0950*/  @P0 FMUL.FTZ R7, R7, 0.5 ;  /* 0x3f00000007070820 */ /* 0x000fc60000410000 */
[----:B------:R-:W-:-:S04]  /*0960*/  @P0 FADD.FTZ R2, -R9, -RZ ;  /* 0x800000ff09020221 */ /* 0x000fc80000010100 */
[----:B------:R-:W-:Y:S01]  /*0970*/  @P0 FFMA R8, R9, R2, R6 ;  /* 0x0000000209080223 */ /* 0x000fe20000000006 */
[----:B------:R-:W-:-:S03]  /*0980*/  @!P0 IMAD.MOV.U32 R2, RZ, RZ, R0 ;  /* 0x000000ffff028224 */ /* 0x000fc600078e0000 */
[----:B------:R-:W-:-:S04]  /*0990*/  @P0 FFMA R7, R8, R7, R9 ;  /* 0x0000000708070223 */ /* 0x000fc80000000009 */
[----:B------:R-:W-:-:S07]  /*09a0*/  @P0 FMUL.FTZ R2, R7, 2.3283064365386962891e-10 ;  /* 0x2f80000007020820 */ /* 0x000fce0000410000 */
.L_x_10:
[----:B------:R-:W-:Y:S01]  /*09b0*/  MOV R6, R10 ;  /* 0x0000000a00067202 */ /* 0x000fe20000000f00 */
[----:B------:R-:W-:-:S04]  /*09c0*/  IMAD.MOV.U32 R7, RZ, RZ, 0x0 ;  /* 0x00000000ff077424 */ /* 0x000fc800078e00ff */
[----:B------:R-:W-:Y:S05]  /*09d0*/  RET.REL.NODEC R6 `(_Z15batch_normalizePKfS0_S0_PfS0_S0_iif) ;  /* 0xfffffff406887950 */ /* 0x000fea0003c3ffff */
.L_x_11:
[----:B------:R-:W-:-:S00]  /*09e0*/  BRA `(.L_x_11) ;  /* 0xfffffffc00fc7947 */ /* 0x000fc0000383ffff */
[----:B------:R-:W-:-:S00]  /*09f0*/  NOP ;  /* 0x0000000000007918 */ /* 0x000fc00000000000 */
        /* <DEDUP_REMOVED lines=8> */
.L_x_45:


//--------------------- .text._Z18compute_means_varsPKfPfS1_ii --------------------------
	.section	.text._Z18compute_means_varsPKfPfS1_ii,"ax",@progbits
	.align	128
        .global         _Z18compute_means_varsPKfPfS1_ii
        .type           _Z18compute_means_varsPKfPfS1_ii,@function
        .size           _Z18compute_means_varsPKfPfS1_ii,(.L_x_46 - _Z18compute_means_varsPKfPfS1_ii)
        .other          _Z18compute_means_varsPKfPfS1_ii,@"STO_CUDA_ENTRY STV_DEFAULT"
_Z18compute_means_varsPKfPfS1_ii:
.text._Z18compute_means_varsPKfPfS1_ii:
[----:B------:R-:W-:Y:S01]  /*0000*/  LDC R1, c[0x0][0x37c] ;  /* 0x0000df00ff017b82 */ /* 0x000fe20000000800 */
[----:B------:R-:W0:Y:S01]  /*0010*/  S2R R2, SR_TID.X ;  /* 0x0000000000027919 */ /* 0x000e220000002100 */
[----:B------:R-:W0:Y:S01]  /*0020*/  LDCU UR5, c[0x0][0x398] ;  /* 0x00007300ff0577ac */ /* 0x000e220008000800 */
[----:B------:R-:W-:Y:S01]  /*0030*/  BSSY.RECONVERGENT B0, `(.L_x_12) ;  /* 0x0000051000007945 */ /* 0x000fe20003800200 */
[----:B------:R-:W-:Y:S01]  /*0040*/  IMAD.MOV.U32 R3, RZ, RZ, RZ ;  /* 0x000000ffff037224 */ /* 0x000fe200078e00ff */
[----:B------:R-:W1:Y:S01]  /*0050*/  S2R R5, SR_CTAID.X ;  /* 0x0000000000057919 */ /* 0x000e620000002500 */
[----:B------:R-:W2:Y:S01]  /*0060*/  LDCU UR4, c[0x0][0x360] ;  /* 0x00006c00ff0477ac */ /* 0x000ea20008000800 */
[----:B------:R-:W3:Y:S01]  /*0070*/  LDCU.64 UR6, c[0x0][0x358] ;  /* 0x00006b00ff0677ac */ /* 0x000ee20008000a00 */
[----:B------:R-:W4:Y:S01]  /*0080*/  LDCU UR8, c[0x0][0x39c] ;  /* 0x00007380ff0877ac */ /* 0x000f220008000800 */
[----:B--2---:R-:W-:Y:S01]  /*0090*/  IMAD.U32 R7, RZ, RZ, UR4 ;  /* 0x00000004ff077e24 */ /* 0x004fe2000f8e00ff */
[----:B0-----:R-:W-:-:S13]  /*00a0*/  ISETP.GE.AND P0, PT, R2, UR5, PT ;  /* 0x0000000502007c0c */ /* 0x001fda000bf06270 */
[----:B-1-34-:R-:W-:Y:S05]  /*00b0*/  @P0 BRA `(.L_x_13) ;  /* 0x0000000400200947 */ /* 0x01afea0003800000 */
[----:B------:R-:W0:Y:S01]  /*00c0*/  I2F.U32.RP R6, R7 ;  /* 0x0000000700067306 */ /* 0x000e220000209000 */
[C---:B------:R-:W-:Y:S01]  /*00d0*/  IMAD.IADD R0, R7.reuse, 0x1, R2 ;  /* 0x0000000107007824 */ /* 0x040fe200078e0202 */
[----:B------:R-:W-:Y:S01]  /*00e0*/  ISETP.NE.U32.AND P2, PT, R7, RZ, PT ;  /* 0x000000ff0700720c */ /* 0x000fe20003f45070 */
[----:B------:R-:W-:Y:S01]  /*00f0*/  IMAD.MOV R11, RZ, RZ, -R7 ;  /* 0x000000ffff0b7224 */ /* 0x000fe200078e0a07 */
[----:B------:R-:W-:Y:S02]  /*0100*/  BSSY.RECONVERGENT B1, `(.L_x_14) ;  /* 0x000002c000017945 */ /* 0x000fe40003800200 */
[C---:B------:R-:W-:Y:S02]  /*0110*/  ISETP.GE.U32.AND P0, PT, R0.reuse, UR5, PT ;  /* 0x0000000500007c0c */ /* 0x040fe4000bf06070 */
[----:B------:R-:W-:Y:S02]  /*0120*/  VIMNMX.U32 R3, PT, PT, R0, UR5, !PT ;  /* 0x0000000500037c48 */ /* 0x000fe4000ffe0000 */
[----:B------:R-:W-:-:S04]  /*0130*/  SEL R4, RZ, 0x1, P0 ;  /* 0x00000001ff047807 */ /* 0x000fc80000000000 */
[----:B------:R-:W-:Y:S01]  /*0140*/  IADD3 R0, PT, PT, R3, -R0, -R4 ;  /* 0x8000000003007210 */ /* 0x000fe20007ffe804 */
[----:B0-----:R-:W0:Y:S02]  /*0150*/  MUFU.RCP R6, R6 ;  /* 0x0000000600067308 */ /* 0x001e240000001000 */
[----:B0-----:R-:W-:-:S06]  /*0160*/  IADD3 R8, PT, PT, R6, 0xffffffe, RZ ;  /* 0x0ffffffe06087810 */ /* 0x001fcc0007ffe0ff */
[----:B------:R0:W1:Y:S02]  /*0170*/  F2I.FTZ.U32.TRUNC.NTZ R9, R8 ;  /* 0x0000000800097305 */ /* 0x000064000021f000 */
[----:B0-----:R-:W-:Y:S02]  /*0180*/  HFMA2 R8, -RZ, RZ, 0, 0 ;  /* 0x00000000ff087431 */ /* 0x001fe400000001ff */
[----:B-1----:R-:W-:-:S04]  /*0190*/  IMAD R11, R11, R9, RZ ;  /* 0x000000090b0b7224 */ /* 0x002fc800078e02ff */
[----:B------:R-:W-:-:S06]  /*01a0*/  IMAD.HI.U32 R9, R9, R11, R8 ;  /* 0x0000000b09097227 */ /* 0x000fcc00078e0008 */
[----:B------:R-:W-:Y:S02]  /*01b0*/  IMAD.HI.U32 R3, R9, R0, RZ ;  /* 0x0000000009037227 */ /* 0x000fe400078e00ff */
[----:B------:R-:W0:Y:S02]  /*01c0*/  LDC.64 R8, c[0x0][0x380] ;  /* 0x0000e000ff087b82 */ /* 0x000e240000000a00 */
[----:B------:R-:W-:-:S04]  /*01d0*/  IMAD.MOV R6, RZ, RZ, -R3 ;  /* 0x000000ffff067224 */ /* 0x000fc800078e0a03 */
[----:B------:R-:W-:-:S05]  /*01e0*/  IMAD R0, R7, R6, R0 ;  /* 0x0000000607007224 */ /* 0x000fca00078e0200 */
[----:B------:R-:W-:-:S13]  /*01f0*/  ISETP.GE.U32.AND P0, PT, R0, R7, PT ;  /* 0x000000070000720c */ /* 0x000fda0003f06070 */
[----:B------:R-:W-:Y:S01]  /*0200*/  @P0 IMAD.IADD R0, R0, 0x1, -R7 ;  /* 0x0000000100000824 */ /* 0x000fe200078e0a07 */
[----:B------:R-:W-:-:S04]  /*0210*/  @P0 IADD3 R3, PT, PT, R3, 0x1, RZ ;  /* 0x0000000103030810 */ /* 0x000fc80007ffe0ff */
[----:B------:R-:W-:-:S13]  /*0220*/  ISETP.GE.U32.AND P1, PT, R0, R7, PT ;  /* 0x000000070000720c */ /* 0x000fda0003f26070 */
[----:B------:R-:W-:Y:S01]  /*0230*/  @P1 VIADD R3, R3, 0x1 ;  /* 0x0000000103031836 */ /* 0x000fe20000000000 */
[----:B------:R-:W-:-:S05]  /*0240*/  @!P2 LOP3.LUT R3, RZ, R7, RZ, 0x33, !PT ;  /* 0x00000007ff03a212 */ /* 0x000fca00078e33ff */
[----:B------:R-:W-:Y:S01]  /*0250*/  IMAD.IADD R4, R4, 0x1, R3 ;  /* 0x0000000104047824 */ /* 0x000fe200078e0203 */
[----:B------:R-:W-:-:S04]  /*0260*/  MOV R3, RZ ;  /* 0x000000ff00037202 */ /* 0x000fc80000000f00 */
[C---:B------:R-:W-:Y:S02]  /*0270*/  LOP3.LUT R0, R4.reuse, 0x3, RZ, 0xc0, !PT ;  /* 0x0000000304007812 */ /* 0x040fe400078ec0ff */
[----:B------:R-:W-:Y:S02]  /*0280*/  ISETP.GE.U32.AND P1, PT, R4, 0x3, PT ;  /* 0x000000030400780c */ /* 0x000fe40003f26070 */
[----:B------:R-:W-:Y:S01]  /*0290*/  ISETP.NE.AND P0, PT, R0, 0x3, PT ;  /* 0x000000030000780c */ /* 0x000fe20003f05270 */
[----:B------:R-:W-:-:S12]  /*02a0*/  IMAD.MOV.U32 R0, RZ, RZ, R2 ;  /* 0x000000ffff007224 */ /* 0x000fd800078e0002 */
[----:B0-----:R-:W-:Y:S05]  /*02b0*/  @!P0 BRA `(.L_x_15) ;  /* 0x0000000000408947 */ /* 0x001fea0003800000 */
[----:B------:R-:W0:Y:S01]  /*02c0*/  LDC R14, c[0x0][0x39c] ;  /* 0x0000e700ff0e7b82 */ /* 0x000e220000000800 */
[----:B------:R-:W-:Y:S01]  /*02d0*/  VIADD R0, R4, 0x1 ;  /* 0x0000000104007836 */ /* 0x000fe20000000000 */
[----:B------:R-:W-:-:S04]  /*02e0*/  MOV R3, RZ ;  /* 0x000000ff00037202 */ /* 0x000fc80000000f00 */
[----:B------:R-:W-:Y:S01]  /*02f0*/  LOP3.LUT R4, R0, 0x3, RZ, 0xc0, !PT ;  /* 0x0000000300047812 */ /* 0x000fe200078ec0ff */
[----:B------:R-:W-:Y:S01]  /*0300*/  IMAD.MOV.U32 R0, RZ, RZ, R2 ;  /* 0x000000ffff007224 */ /* 0x000fe200078e0002 */
[----:B------:R-:W1:Y:S03]  /*0310*/  LDC.64 R10, c[0x0][0x380] ;  /* 0x0000e000ff0a7b82 */ /* 0x000e660000000a00 */
[----:B------:R-:W-:Y:S02]  /*0320*/  IMAD.MOV R4, RZ, RZ, -R4 ;  /* 0x000000ffff047224 */ /* 0x000fe400078e0a04 */
[----:B0-----:R-:W-:-:S07]  /*0330*/  IMAD R6, R2, R14, R5 ;  /* 0x0000000e02067224 */ /* 0x001fce00078e0205 */
.L_x_16:
[----:B-1----:R-:W-:-:S06]  /*0340*/  IMAD.WIDE R12, R6, 0x4, R10 ;  /* 0x00000004060c7825 */ /* 0x002fcc00078e020a */
[----:B------:R-:W2:Y:S01]  /*0350*/  LDG.E R12, desc[UR6][R12.64] ;  /* 0x000000060c0c7981 */ /* 0x000ea2000c1e1900 */
[----:B------:R-:W-:Y:S01]  /*0360*/  IADD3 R4, PT, PT, R4, 0x1, RZ ;  /* 0x0000000104047810 */ /* 0x000fe20007ffe0ff */
[C---:B------:R-:W-:Y:S02]  /*0370*/  IMAD.IADD R0, R7.reuse, 0x1, R0 ;  /* 0x0000000107007824 */ /* 0x040fe400078e0200 */
[----:B------:R-:W-:Y:S01]  /*0380*/  IMAD R6, R7, R14, R6 ;  /* 0x0000000e07067224 */ /* 0x000fe200078e0206 */
[----:B------:R-:W-:Y:S01]  /*0390*/  ISETP.NE.AND P0, PT, R4, RZ, PT ;  /* 0x000000ff0400720c */ /* 0x000fe20003f05270 */
[----:B--2---:R-:W-:-:S12]  /*03a0*/  FADD R3, R12, R3 ;  /* 0x000000030c037221 */ /* 0x004fd80000000000 */
[----:B------:R-:W-:Y:S05]  /*03b0*/  @P0 BRA `(.L_x_16) ;  /* 0xfffffffc00e00947 */ /* 0x000fea000383ffff */
.L_x_15:
[----:B------:R-:W-:Y:S05]  /*03c0*/  BSYNC.RECONVERGENT B1 ;  /* 0x0000000000017941 */ /* 0x000fea0003800200 */
.L_x_14:
[----:B------:R-:W-:Y:S05]  /*03d0*/  @!P1 BRA `(.L_x_13) ;  /* 0x0000000000589947 */ /* 0x000fea0003800000 */
.L_x_17:
[C---:B------:R-:W-:Y:S02]  /*03e0*/  IMAD.IADD R4, R7.reuse, 0x1, R0 ;  /* 0x0000000107047824 */ /* 0x040fe400078e0200 */
[--C-:B------:R-:W-:Y:S02]  /*03f0*/  IMAD R11, R0, UR8, R5.reuse ;  /* 0x00000008000b7c24 */ /* 0x100fe4000f8e0205 */
[----:B------:R-:W-:Y:S01]  /*0400*/  IMAD R13, R4, UR8, R5 ;  /* 0x00000008040d7c24 */ /* 0x000fe2000f8e0205 */
[----:B------:R-:W-:Y:S01]  /*0410*/  IADD3 R0, PT, PT, R7, R4, RZ ;  /* 0x0000000407007210 */ /* 0x000fe20007ffe0ff */
[----:B------:R-:W-:-:S04]  /*0420*/  IMAD.WIDE R10, R11, 0x4, R8 ;  /* 0x000000040b0a7825 */ /* 0x000fc800078e0208 */
[----:B------:R-:W-:Y:S02]  /*0430*/  IMAD R15, R0, UR8, R5 ;  /* 0x00000008000f7c24 */ /* 0x000fe4000f8e0205 */
[----:B------:R-:W-:Y:S01]  /*0440*/  IMAD.IADD R0, R7, 0x1, R0 ;  /* 0x0000000107007824 */ /* 0x000fe200078e0200 */
[----:B------:R-:W2:Y:S01]  /*0450*/  LDG.E R10, desc[UR6][R10.64] ;  /* 0x000000060a0a7981 */ /* 0x000ea2000c1e1900 */
[----:B------:R-:W-:-:S04]  /*0460*/  IMAD.WIDE R12, R13, 0x4, R8 ;  /* 0x000000040d0c7825 */ /* 0x000fc800078e0208 */
[----:B------:R-:W-:Y:S02]  /*0470*/  IMAD.WIDE R14, R15, 0x4, R8 ;  /* 0x000000040f0e7825 */ /* 0x000fe400078e0208 */
[----:B------:R-:W3:Y:S02]  /*0480*/  LDG.E R12, desc[UR6][R12.64] ;  /* 0x000000060c0c7981 */ /* 0x000ee4000c1e1900 */
[----:B------:R-:W-:Y:S02]  /*0490*/  IMAD R17, R0, UR8, R5 ;  /* 0x0000000800117c24 */ /* 0x000fe4000f8e0205 */
[----:B------:R-:W4:Y:S02]  /*04a0*/  LDG.E R14, desc[UR6][R14.64] ;  /* 0x000000060e0e7981 */ /* 0x000f24000c1e1900 */
[----:B------:R-:W-:-:S06]  /*04b0*/  IMAD.WIDE R16, R17, 0x4, R8 ;  /* 0x0000000411107825 */ /* 0x000fcc00078e0208 */
[----:B------:R-:W5:Y:S01]  /*04c0*/  LDG.E R16, desc[UR6][R16.64] ;  /* 0x0000000610107981 */ /* 0x000f62000c1e1900 */
[----:B------:R-:W-:-:S05]  /*04d0*/  IMAD.IADD R0, R7, 0x1, R0 ;  /* 0x0000000107007824 */ /* 0x000fca00078e0200 */
[----:B------:R-:W-:Y:S01]  /*04e0*/  ISETP.GE.AND P0, PT, R0, UR5, PT ;  /* 0x0000000500007c0c */ /* 0x000fe2000bf06270 */
[----:B--2---:R-:W-:-:S04]  /*04f0*/  FADD R3, R10, R3 ;  /* 0x000000030a037221 */ /* 0x004fc80000000000 */
[----:B---3--:R-:W-:-:S04]  /*0500*/  FADD R3, R3, R12 ;  /* 0x0000000c03037221 */ /* 0x008fc80000000000 */
[----:B----4-:R-:W-:-:S04]  /*0510*/  FADD R3, R3, R14 ;  /* 0x0000000e03037221 */ /* 0x010fc80000000000 */
[----:B-----5:R-:W-:Y:S01]  /*0520*/  FADD R3, R3, R16 ;  /* 0x0000001003037221 */ /* 0x020fe20000000000 */
[----:B------:R-:W-:Y:S06]  /*0530*/  @!P0 BRA `(.L_x_17) ;  /* 0xfffffffc00a88947 */ /* 0x000fec000383ffff */
.L_x_13:
[----:B------:R-:W-:Y:S05]  /*0540*/  BSYNC.RECONVERGENT B0 ;  /* 0x0000000000007941 */ /* 0x000fea0003800200 */
.L_x_12:
[----:B------:R-:W0:Y:S01]  /*0550*/  S2UR UR5, SR_CgaCtaId ;  /* 0x00000000000579c3 */ /* 0x000e220000008800 */
[----:B------:R-:W-:Y:S01]  /*0560*/  UMOV UR4, 0x400 ;  /* 0x0000040000047882 */ /* 0x000fe20000000000 */
[----:B------:R-:W-:Y:S02]  /*0570*/  ISETP.GE.U32.AND P1, PT, R7, 0x2, PT ;  /* 0x000000020700780c */ /* 0x000fe40003f26070 */
[----:B------:R-:W-:Y:S01]  /*0580*/  ISETP.NE.AND P0, PT, R2, RZ, PT ;  /* 0x000000ff0200720c */ /* 0x000fe20003f05270 */
[----:B0-----:R-:W-:-:S06]  /*0590*/  ULEA UR4, UR5, UR4, 0x18 ;  /* 0x0000000405047291 */ /* 0x001fcc000f8ec0ff */
[----:B------:R-:W-:-:S05]  /*05a0*/  LEA R6, R2, UR4, 0x2 ;  /* 0x0000000402067c11 */ /* 0x000fca000f8e10ff */
[----:B------:R0:W-:Y:S01]  /*05b0*/  STS [R6], R3 ;  /* 0x0000000306007388 */ /* 0x0001e20000000800 */
[----:B------:R-:W-:Y:S06]  /*05c0*/  BAR.SYNC.DEFER_BLOCKING 0x0 ;  /* 0x0000000000007b1d */ /* 0x000fec0000010000 */
[----:B------:R-:W-:Y:S05]  /*05d0*/  @!P1 BRA `(.L_x_18) ;  /* 0x0000000000309947 */ /* 0x000fea0003800000 */
[----:B------:R-:W-:-:S07]  /*05e0*/  MOV R0, R7 ;  /* 0x0000000700007202 */ /* 0x000fce0000000f00 */
.L_x_19:
[----:B------:R-:W-:-:S04]  /*05f0*/  SHF.R.U32.HI R11, RZ, 0x1, R0 ;  /* 0x00000001ff0b7819 */ /* 0x000fc80000011600 */
[----:B------:R-:W-:-:S13]  /*0600*/  ISETP.GE.U32.AND P1, PT, R2, R11, PT ;  /* 0x0000000b0200720c */ /* 0x000fda0003f26070 */
[----:B0-----:R-:W-:Y:S01]  /*0610*/  @!P1 IMAD R3, R11, 0x4, R6 ;  /* 0x000000040b039824 */ /* 0x001fe200078e0206 */
[----:B------:R-:W-:Y:S05]  /*0620*/  @!P1 LDS R4, [R6] ;  /* 0x0000000006049984 */ /* 0x000fea0000000800 */
[----:B------:R-:W0:Y:S02]  /*0630*/  @!P1 LDS R3, [R3] ;  /* 0x0000000003039984 */ /* 0x000e240000000800 */
[----:B0-----:R-:W-:-:S05]  /*0640*/  @!P1 FADD R9, R3, R4 ;  /* 0x0000000403099221 */ /* 0x001fca0000000000 */
[----:B------:R1:W-:Y:S01]  /*0650*/  @!P1 STS [R6], R9 ;  /* 0x0000000906009388 */ /* 0x0003e20000000800 */
[----:B------:R-:W-:Y:S01]  /*0660*/  BAR.SYNC.DEFER_BLOCKING 0x0 ;  /* 0x0000000000007b1d */ /* 0x000fe20000010000 */
[----:B------:R-:W-:Y:S01]  /*0670*/  ISETP.GT.U32.AND P1, PT, R0, 0x3, PT ;  /* 0x000000030000780c */ /* 0x000fe20003f24070 */
[----:B------:R-:W-:-:S12]  /*0680*/  IMAD.MOV.U32 R0, RZ, RZ, R11 ;  /* 0x000000ffff007224 */ /* 0x000fd800078e000b */
[----:B-1----:R-:W-:Y:S05]  /*0690*/  @P1 BRA `(.L_x_19) ;  /* 0xfffffffc00d41947 */ /* 0x002fea000383ffff */
.L_x_18:
[----:B------:R-:W-:Y:S04]  /*06a0*/  BSSY.RECONVERGENT B0, `(.L_x_20) ;  /* 0x0000017000007945 */ /* 0x000fe80003800200 */
[----:B------:R-:W-:Y:S05]  /*06b0*/  @P0 BRA `(.L_x_21) ;  /* 0x0000000000540947 */ /* 0x000fea0003800000 */
[----:B------:R-:W1:Y:S01]  /*06c0*/  S2UR UR5, SR_CgaCtaId ;  /* 0x00000000000579c3 */ /* 0x000e620000008800 */
[----:B------:R-:W-:Y:S02]  /*06d0*/  UMOV UR4, 0x400 ;  /* 0x0000040000047882 */ /* 0x000fe40000000000 */
[----:B-1----:R-:W-:Y:S01]  /*06e0*/  ULEA UR4, UR5, UR4, 0x18 ;  /* 0x0000000405047291 */ /* 0x002fe2000f8ec0ff */
[----:B------:R-:W0:Y:S08]  /*06f0*/  LDCU UR5, c[0x0][0x398] ;  /* 0x00007300ff0577ac */ /* 0x000e300008000800 */
[----:B------:R-:W1:Y:S01]  /*0700*/  LDS R0, [UR4] ;  /* 0x00000004ff007984 */ /* 0x000e620008000800 */
[----:B0-----:R-:W-:-:S04]  /*0710*/  I2FP.F32.S32 R3, UR5 ;  /* 0x0000000500037c45 */ /* 0x001fc80008201400 */
[----:B------:R-:W0:Y:S02]  /*0720*/  MUFU.RCP R4, R3 ;  /* 0x0000000300047308 */ /* 0x000e240000001000 */
[----:B0-----:R-:W-:-:S04]  /*0730*/  FFMA R9, -R3, R4, 1 ;  /* 0x3f80000003097423 */ /* 0x001fc80000000104 */
[----:B------:R-:W-:Y:S02]  /*0740*/  FFMA R9, R4, R9, R4 ;  /* 0x0000000904097223 */ /* 0x000fe40000000004 */
[----:B-1----:R-:W0:Y:S02]  /*0750*/  FCHK P0, R0, R3 ;  /* 0x0000000300007302 */ /* 0x002e240000000000 */
[----:B------:R-:W-:-:S04]  /*0760*/  FFMA R4, R0, R9, RZ ;  /* 0x0000000900047223 */ /* 0x000fc800000000ff */
[----:B------:R-:W-:-:S04]  /*0770*/  FFMA R8, -R3, R4, R0 ;  /* 0x0000000403087223 */ /* 0x000fc80000000100 */
[----:B------:R-:W-:Y:S01]  /*0780*/  FFMA R4, R9, R8, R4 ;  /* 0x0000000809047223 */ /* 0x000fe20000000004 */
[----:B0-----:R-:W-:Y:S06]  /*0790*/  @!P0 BRA `(.L_x_22) ;  /* 0x00000000000c8947 */ /* 0x001fec0003800000 */
[----:B------:R-:W-:-:S07]  /*07a0*/  MOV R8, 0x7c0 ;  /* 0x000007c000087802 */ /* 0x000fce0000000f00 */
[----:B------:R-:W-:Y:S05]  /*07b0*/  CALL.REL.NOINC `($__internal_2_$__cuda_sm3x_div_rn_noftz_f32_slowpath) ;  /* 0x0000000800287944 */ /* 0x000fea0003c00000 */
[----:B------:R-:W-:-:S07]  /*07c0*/  MOV R4, R0 ;  /* 0x0000000000047202 */ /* 0x000fce0000000f00 */
.L_x_22:
[----:B------:R-:W0:Y:S01]  /*07d0*/  S2UR UR5, SR_CgaCtaId ;  /* 0x00000000000579c3 */ /* 0x000e220000008800 */
[----:B------:R-:W-:Y:S02]  /*07e0*/  UMOV UR4, 0x400 ;  /* 0x0000040000047882 */ /* 0x000fe40000000000 */
[----:B0-----:R-:W-:-:S09]  /*07f0*/  ULEA UR4, UR5, UR4, 0x18 ;  /* 0x0000000405047291 */ /* 0x001fd2000f8ec0ff */
[----:B------:R1:W-:Y:S03]  /*0800*/  STS [UR4], R4 ;  /* 0x00000004ff007988 */ /* 0x0003e60008000804 */
.L_x_21:
[----:B------:R-:W-:Y:S05]  /*0810*/  BSYNC.RECONVERGENT B0 ;  /* 0x0000000000007941 */ /* 0x000fea0003800200 */
.L_x_20:
[----:B------:R-:W2:Y:S08]  /*0820*/  S2UR UR5, SR_CgaCtaId ;  /* 0x00000000000579c3 */ /* 0x000eb00000008800 */
[----:B------:R-:W-:Y:S01]  /*0830*/  BAR.SYNC.DEFER_BLOCKING 0x0 ;  /* 0x0000000000007b1d */ /* 0x000fe20000010000 */
[----:B0-----:R-:W-:-:S05]  /*0840*/  IMAD.MOV.U32 R3, RZ, RZ, RZ ;  /* 0x000000ffff037224 */ /* 0x001fca00078e00ff */
[----:B------:R-:W-:Y:S01]  /*0850*/  UMOV UR4, 0x400 ;  /* 0x0000040000047882 */ /* 0x000fe20000000000 */
[----:B------:R-:W-:Y:S01]  /*0860*/  BSSY.RECONVERGENT B0, `(.L_x_23) ;  /* 0x0000054000007945 */ /* 0x000fe20003800200 */
[----:B--2---:R-:W-:Y:S01]  /*0870*/  ULEA UR4, UR5, UR4, 0x18 ;  /* 0x0000000405047291 */ /* 0x004fe2000f8ec0ff */
[----:B------:R-:W0:Y:S08]  /*0880*/  LDCU UR5, c[0x0][0x39c] ;  /* 0x00007380ff0577ac */ /* 0x000e300008000800 */
[----:B-1----:R-:W1:Y:S02]  /*0890*/  LDS R4, [UR4] ;  /* 0x00000004ff047984 */ /* 0x002e640008000800 */
[----:B------:R-:W2:Y:S02]  /*08a0*/  LDCU UR4, c[0x0][0x398] ;  /* 0x00007300ff0477ac */ /* 0x000ea40008000800 */
[----:B--2---:R-:W-:-:S13]  /*08b0*/  ISETP.GE.AND P0, PT, R2, UR4, PT ;  /* 0x0000000402007c0c */ /* 0x004fda000bf06270 */
[----:B0-----:R-:W-:Y:S05]  /*08c0*/  @P0 BRA `(.L_x_24) ;  /* 0x0000000400340947 */ /* 0x001fea0003800000 */
[----:B------:R-:W0:Y:S01]  /*08d0*/  I2F.U32.RP R11, R7 ;  /* 0x00000007000b7306 */ /* 0x000e220000209000 */
[C---:B------:R-:W-:Y:S01]  /*08e0*/  IMAD.IADD R10, R7.reuse, 0x1, R2 ;  /* 0x00000001070a7824 */ /* 0x040fe200078e0202 */
[----:B------:R-:W-:Y:S01]  /*08f0*/  IADD3 R13, PT, PT, RZ, -R7, RZ ;  /* 0x80000007ff0d7210 */ /* 0x000fe20007ffe0ff */
[----:B------:R-:W-:Y:S01]  /*0900*/  BSSY.RECONVERGENT B1, `(.L_x_25) ;  /* 0x000002e000017945 */ /* 0x000fe20003800200 */
[----:B------:R-:W-:Y:S02]  /*0910*/  ISETP.NE.U32.AND P2, PT, R7, RZ, PT ;  /* 0x000000ff0700720c */ /* 0x000fe40003f45070 */
[C---:B------:R-:W-:Y:S02]  /*0920*/  ISETP.GE.AND P0, PT, R10.reuse, UR4, PT ;  /* 0x000000040a007c0c */ /* 0x040fe4000bf06270 */
[----:B------:R-:W-:Y:S02]  /*0930*/  VIMNMX R0, PT, PT, R10, UR4, !PT ;  /* 0x000000040a007c48 */ /* 0x000fe4000ffe0100 */
[----:B------:R-:W-:-:S04]  /*0940*/  SEL R3, RZ, 0x1, P0 ;  /* 0x00000001ff037807 */ /* 0x000fc80000000000 */
[----:B------:R-:W-:Y:S01]  /*0950*/  IADD3 R0, PT, PT, R0, -R10, -R3 ;  /* 0x8000000a00007210 */ /* 0x000fe20007ffe803 */
[----:B0-----:R-:W0:Y:S02]  /*0960*/  MUFU.RCP R11, R11 ;  /* 0x0000000b000b7308 */ /* 0x001e240000001000 */
[----:B0-----:R-:W-:-:S06]  /*0970*/  VIADD R8, R11, 0xffffffe ;  /* 0x0ffffffe0b087836 */ /* 0x001fcc0000000000 */
[----:B------:R0:W2:Y:S02]  /*0980*/  F2I.FTZ.U32.TRUNC.NTZ R9, R8 ;  /* 0x0000000800097305 */ /* 0x0000a4000021f000 */
[----:B0-----:R-:W-:Y:S02]  /*0990*/  IMAD.MOV.U32 R8, RZ, RZ, RZ ;  /* 0x000000ffff087224 */ /* 0x001fe400078e00ff */
[----:B--2---:R-:W-:-:S04]  /*09a0*/  IMAD R13, R13, R9, RZ ;  /* 0x000000090d0d7224 */ /* 0x004fc800078e02ff */
[----:B------:R-:W-:-:S06]  /*09b0*/  IMAD.HI.U32 R13, R9, R13, R8 ;  /* 0x0000000d090d7227 */ /* 0x000fcc00078e0008 */
[----:B------:R-:W-:-:S05]  /*09c0*/  IMAD.HI.U32 R10, R13, R0, RZ ;  /* 0x000000000d0a7227 */ /* 0x000fca00078e00ff */
[----:B------:R-:W-:-:S05]  /*09d0*/  IADD3 R8, PT, PT, -R10, RZ, RZ ;  /* 0x000000ff0a087210 */ /* 0x000fca0007ffe1ff */
[----:B------:R-:W-:Y:S02]  /*09e0*/  IMAD R0, R7, R8, R0 ;  /* 0x0000000807007224 */ /* 0x000fe400078e0200 */
[----:B------:R-:W0:Y:S03]  /*09f0*/  LDC.64 R8, c[0x0][0x380] ;  /* 0x0000e000ff087b82 */ /* 0x000e260000000a00 */
[----:B------:R-:W-:-:S13]  /*0a00*/  ISETP.GE.U32.AND P0, PT, R0, R7, PT ;  /* 0x000000070000720c */ /* 0x000fda0003f06070 */
[----:B------:R-:W-:Y:S02]  /*0a10*/  @P0 IMAD.IADD R0, R0, 0x1, -R7 ;  /* 0x0000000100000824 */ /* 0x000fe400078e0a07 */
[----:B------:R-:W-:-:S03]  /*0a20*/  @P0 VIADD R10, R10, 0x1 ;  /* 0x000000010a0a0836 */ /* 0x000fc60000000000 */
[----:B------:R-:W-:-:S13]  /*0a30*/  ISETP.GE.U32.AND P1, PT, R0, R7, PT ;  /* 0x000000070000720c */ /* 0x000fda0003f26070 */
[----:B------:R-:W-:Y:S02]  /*0a40*/  @P1 IADD3 R10, PT, PT, R10, 0x1, RZ ;  /* 0x000000010a0a1810 */ /* 0x000fe40007ffe0ff */
[----:B------:R-:W-:-:S05]  /*0a50*/  @!P2 LOP3.LUT R10, RZ, R7, RZ, 0x33, !PT ;  /* 0x00000007ff0aa212 */ /* 0x000fca00078e33ff */
[----:B------:R-:W-:Y:S02]  /*0a60*/  IMAD.IADD R12, R3, 0x1, R10 ;  /* 0x00000001030c7824 */ /* 0x000fe400078e020a */
[----:B------:R-:W-:-:S03]  /*0a70*/  IMAD.MOV.U32 R3, RZ, RZ, RZ ;  /* 0x000000ffff037224 */ /* 0x000fc600078e00ff */
[C---:B------:R-:W-:Y:S02]  /*0a80*/  LOP3.LUT R0, R12.reuse, 0x3, RZ, 0xc0, !PT ;  /* 0x000000030c007812 */ /* 0x040fe400078ec0ff */
[----:B------:R-:W-:Y:S02]  /*0a90*/  ISETP.GE.U32.AND P1, PT, R12, 0x3, PT ;  /* 0x000000030c00780c */ /* 0x000fe40003f26070 */
[----:B------:R-:W-:Y:S02]  /*0aa0*/  ISETP.NE.AND P0, PT, R0, 0x3, PT ;  /* 0x000000030000780c */ /* 0x000fe40003f05270 */
[----:B------:R-:W-:-:S11]  /*0ab0*/  MOV R0, R2 ;  /* 0x0000000200007202 */ /* 0x000fd60000000f00 */
[----:B0-----:R-:W-:Y:S05]  /*0ac0*/  @!P0 BRA `(.L_x_26) ;  /* 0x0000000000448947 */ /* 0x001fea0003800000 */
[----:B------:R-:W0:Y:S01]  /*0ad0*/  LDC R17, c[0x0][0x39c] ;  /* 0x0000e700ff117b82 */ /* 0x000e220000000800 */
[----:B------:R-:W-:Y:S02]  /*0ae0*/  VIADD R0, R12, 0x1 ;  /* 0x000000010c007836 */ /* 0x000fe40000000000 */
[----:B------:R-:W-:-:S03]  /*0af0*/  IMAD.MOV.U32 R3, RZ, RZ, RZ ;  /* 0x000000ffff037224 */ /* 0x000fc600078e00ff */
[----:B------:R-:W-:Y:S02]  /*0b00*/  LOP3.LUT R12, R0, 0x3, RZ, 0xc0, !PT ;  /* 0x00000003000c7812 */ /* 0x000fe400078ec0ff */
[----:B------:R-:W2:Y:S01]  /*0b10*/  LDC.64 R10, c[0x0][0x380] ;  /* 0x0000e000ff0a7b82 */ /* 0x000ea20000000a00 */
[----:B------:R-:W-:Y:S02]  /*0b20*/  MOV R0, R2 ;  /* 0x0000000200007202 */ /* 0x000fe40000000f00 */
[----:B------:R-:W-:Y:S02]  /*0b30*/  IMAD.MOV R15, RZ, RZ, -R12 ;  /* 0x000000ffff0f7224 */ /* 0x000fe400078e0a0c */
[----:B0-----:R-:W-:-:S07]  /*0b40*/  IMAD R14, R2, R17, R5 ;  /* 0x00000011020e7224 */ /* 0x001fce00078e0205 */
.L_x_27:
[----:B--2---:R-:W-:-:S06]  /*0b50*/  IMAD.WIDE R12, R14, 0x4, R10 ;  /* 0x000000040e0c7825 */ /* 0x004fcc00078e020a */
[----:B------:R-:W1:Y:S01]  /*0b60*/  LDG.E R13, desc[UR6][R12.64] ;  /* 0x000000060c0d7981 */ /* 0x000e62000c1e1900 */
[----:B------:R-:W-:Y:S01]  /*0b70*/  VIADD R15, R15, 0x1 ;  /* 0x000000010f0f7836 */ /* 0x000fe20000000000 */
[C---:B------:R-:W-:Y:S01]  /*0b80*/  IADD3 R0, PT, PT, R7.reuse, R0, RZ ;  /* 0x0000000007007210 */ /* 0x040fe20007ffe0ff */
[----:B------:R-:W-:-:S03]  /*0b90*/  IMAD R14, R7, R17, R14 ;  /* 0x00000011070e7224 */ /* 0x000fc600078e020e */
[----:B------:R-:W-:Y:S01]  /*0ba0*/  ISETP.NE.AND P0, PT, R15, RZ, PT ;  /* 0x000000ff0f00720c */ /* 0x000fe20003f05270 */
[----:B-1----:R-:W-:-:S04]  /*0bb0*/  FADD R16, -R4, R13 ;  /* 0x0000000d04107221 */ /* 0x002fc80000000100 */
[----:B------:R-:W-:-:S08]  /*0bc0*/  FFMA R3, R16, R16, R3 ;  /* 0x0000001010037223 */ /* 0x000fd00000000003 */
[----:B------:R-:W-:Y:S05]  /*0bd0*/  @P0 BRA `(.L_x_27) ;  /* 0xfffffffc00dc0947 */ /* 0x000fea000383ffff */
.L_x_26:
[----:B------:R-:W-:Y:S05]  /*0be0*/  BSYNC.RECONVERGENT B1 ;  /* 0x0000000000017941 */ /* 0x000fea0003800200 */
.L_x_25:
[----:B------:R-:W-:Y:S05]  /*0bf0*/  @!P1 BRA `(.L_x_24) ;  /* 0x0000000000689947 */ /* 0x000fea0003800000 */
.L_x_28:
[----:B------:R-:W-:Y:S02]  /*0c00*/  IMAD R11, R0, UR5, R5 ;  /* 0x00000005000b7c24 */ /* 0x000fe4000f8e0205 */
[----:B------:R-:W-:Y:S02]  /*0c10*/  IMAD.IADD R12, R7, 0x1, R0 ;  /* 0x00000001070c7824 */ /* 0x000fe400078e0200 */
[----:B------:R-:W-:-:S04]  /*0c20*/  IMAD.WIDE R10, R11, 0x4, R8 ;  /* 0x000000040b0a7825 */ /* 0x000fc800078e0208 */
[----:B------:R-:W-:Y:S02]  /*0c30*/  IMAD R13, R12, UR5, R5 ;  /* 0x000000050c0d7c24 */ /* 0x000fe4000f8e0205 */
[----:B------:R-:W-:Y:S01]  /*0c40*/  IMAD.IADD R0, R7, 0x1, R12 ;  /* 0x0000000107007824 */ /* 0x000fe200078e020c */
[----:B------:R-:W1:Y:S01]  /*0c50*/  LDG.E R11, desc[UR6][R10.64] ;  /* 0x000000060a0b7981 */ /* 0x000e62000c1e1900 */
[----:B------:R-:W-:-:S06]  /*0c60*/  IMAD.WIDE R12, R13, 0x4, R8 ;  /* 0x000000040d0c7825 */ /* 0x000fcc00078e0208 */
[----:B------:R-:W2:Y:S01]  /*0c70*/  LDG.E R13, desc[UR6][R12.64] ;  /* 0x000000060c0d7981 */ /* 0x000ea2000c1e1900 */
[----:B------:R-:W-:Y:S01]  /*0c80*/  IMAD R15, R0, UR5, R5 ;  /* 0x00000005000f7c24 */ /* 0x000fe2000f8e0205 */
[----:B------:R-:W-:-:S03]  /*0c90*/  IADD3 R18, PT, PT, R7, R0, RZ ;  /* 0x0000000007127210 */ /* 0x000fc60007ffe0ff */
[----:B------:R-:W-:-:S04]  /*0ca0*/  IMAD.WIDE R14, R15, 0x4, R8 ;  /* 0x000000040f0e7825 */ /* 0x000fc800078e0208 */
[----:B------:R-:W-:Y:S02]  /*0cb0*/  IMAD R17, R18, UR5, R5 ;  /* 0x0000000512117c24 */ /* 0x000fe4000f8e0205 */
[----:B------:R-:W3:Y:S02]  /*0cc0*/  LDG.E R15, desc[UR6][R14.64] ;  /* 0x000000060e0f7981 */ /* 0x000ee4000c1e1900 */
[----:B------:R-:W-:-:S06]  /*0cd0*/  IMAD.WIDE R16, R17, 0x4, R8 ;  /* 0x0000000411107825 */ /* 0x000fcc00078e0208 */
[----:B------:R-:W4:Y:S01]  /*0ce0*/  LDG.E R17, desc[UR6][R16.64] ;  /* 0x0000000610117981 */ /* 0x000f22000c1e1900 */
[----:B-1----:R-:W-:-:S04]  /*0cf0*/  FADD R0, -R4, R11 ;  /* 0x0000000b04007221 */ /* 0x002fc80000000100 */
[----:B------:R-:W-:Y:S01]  /*0d00*/  FFMA R0, R0, R0, R3 ;  /* 0x0000000000007223 */ /* 0x000fe20000000003 */
[----:B--2---:R-:W-:-:S04]  /*0d10*/  FADD R3, -R4, R13 ;  /* 0x0000000d04037221 */ /* 0x004fc80000000100 */
[----:B------:R-:W-:Y:S01]  /*0d20*/  FFMA R3, R3, R3, R0 ;  /* 0x0000000303037223 */ /* 0x000fe20000000000 */
[----:B------:R-:W-:-:S05]  /*0d30*/  IMAD.IADD R0, R7, 0x1, R18 ;  /* 0x0000000107007824 */ /* 0x000fca00078e0212 */
[----:B------:R-:W-:Y:S01]  /*0d40*/  ISETP.GE.AND P0, PT, R0, UR4, PT ;  /* 0x0000000400007c0c */ /* 0x000fe2000bf06270 */
[----:B---3--:R-:W-:-:S04]  /*0d50*/  FADD R10, -R4, R15 ;  /* 0x0000000f040a7221 */ /* 0x008fc80000000100 */
[----:B------:R-:W-:Y:S01]  /*0d60*/  FFMA R3, R10, R10, R3 ;  /* 0x0000000a0a037223 */ /* 0x000fe20000000003 */
[----:B----4-:R-:W-:-:S04]  /*0d70*/  FADD R10, -R4, R17 ;  /* 0x00000011040a7221 */ /* 0x010fc80000000100 */
[----:B------:R-:W-:-:S03]  /*0d80*/  FFMA R3, R10, R10, R3 ;  /* 0x0000000a0a037223 */ /* 0x000fc60000000003 */
[----:B------:R-:W-:Y:S05]  /*0d90*/  @!P0 BRA `(.L_x_28) ;  /* 0xfffffffc00988947 */ /* 0x000fea000383ffff */
.L_x_24:
[----:B------:R-:W-:Y:S05]  /*0da0*/  BSYNC.RECONVERGENT B0 ;  /* 0x0000000000007941 */ /* 0x000fea0003800200 */
.L_x_23:
[----:B------:R-:W-:Y:S01]  /*0db0*/  ISETP.GE.U32.AND P1, PT, R7, 0x2, PT ;  /* 0x000000020700780c */ /* 0x000fe20003f26070 */
[----:B------:R0:W-:Y:S01]  /*0dc0*/  STS [R6], R3 ;  /* 0x0000000306007388 */ /* 0x0001e20000000800 */
[----:B------:R-:W-:Y:S01]  /*0dd0*/  BAR.SYNC.DEFER_BLOCKING 0x0 ;  /* 0x0000000000007b1d */ /* 0x000fe20000010000 */
[----:B------:R-:W-:-:S10]  /*0de0*/  ISETP.NE.AND P0, PT, R2, RZ, PT ;  /* 0x000000ff0200720c */ /* 0x000fd40003f05270 */
[----:B0-----:R-:W-:Y:S05]  /*0df0*/  @!P1 BRA `(.L_x_29) ;  /* 0x00000000002c9947 */ /* 0x001fea0003800000 */
.L_x_30:
[----:B------:R-:W-:-:S04]  /*0e00*/  SHF.R.U32.HI R9, RZ, 0x1, R7 ;  /* 0x00000001ff097819 */ /* 0x000fc80000011607 */
[----:B------:R-:W-:-:S13]  /*0e10*/  ISETP.GE.U32.AND P1, PT, R2, R9, PT ;  /* 0x000000090200720c */ /* 0x000fda0003f26070 */
[----:B------:R-:W-:Y:S01]  /*0e20*/  @!P1 LEA R0, R9, R6, 0x2 ;  /* 0x0000000609009211 */ /* 0x000fe200078e10ff */
[----:B------:R-:W-:Y:S05]  /*0e30*/  @!P1 LDS R3, [R6] ;  /* 0x0000000006039984 */ /* 0x000fea0000000800 */
[----:B------:R-:W0:Y:S02]  /*0e40*/  @!P1 LDS R0, [R0] ;  /* 0x0000000000009984 */ /* 0x000e240000000800 */
[----:B0-----:R-:W-:-:S05]  /*0e50*/  @!P1 FADD R3, R0, R3 ;  /* 0x0000000300039221 */ /* 0x001fca0000000000 */
[----:B------:R0:W-:Y:S01]  /*0e60*/  @!P1 STS [R6], R3 ;  /* 0x0000000306009388 */ /* 0x0001e20000000800 */
[----:B------:R-:W-:Y:S01]  /*0e70*/  BAR.SYNC.DEFER_BLOCKING 0x0 ;  /* 0x0000000000007b1d */ /* 0x000fe20000010000 */
[----:B------:R-:W-:Y:S01]  /*0e80*/  ISETP.GT.U32.AND P1, PT, R7, 0x3, PT ;  /* 0x000000030700780c */ /* 0x000fe20003f24070 */
[----:B------:R-:W-:-:S12]  /*0e90*/  IMAD.MOV.U32 R7, RZ, RZ, R9 ;  /* 0x000000ffff077224 */ /* 0x000fd800078e0009 */
[----:B0-----:R-:W-:Y:S05]  /*0ea0*/  @P1 BRA `(.L_x_30) ;  /* 0xfffffffc00d41947 */ /* 0x001fea000383ffff */
.L_x_29:
[----:B------:R-:W-:Y:S05]  /*0eb0*/  @P0 EXIT ;  /* 0x000000000000094d */ /* 0x000fea0003800000 */
[----:B------:R-:W0:Y:S01]  /*0ec0*/  S2UR UR5, SR_CgaCtaId ;  /* 0x00000000000579c3 */ /* 0x000e220000008800 */
[----:B------:R-:W-:Y:S02]  /*0ed0*/  UMOV UR4, 0x400 ;  /* 0x0000040000047882 */ /* 0x000fe40000000000 */
[----:B0-----:R-:W-:Y:S01]  /*0ee0*/  ULEA UR4, UR5, UR4, 0x18 ;  /* 0x0000000405047291 */ /* 0x001fe2000f8ec0ff */
[----:B------:R-:W0:Y:S08]  /*0ef0*/  LDCU UR5, c[0x0][0x398] ;  /* 0x00007300ff0577ac */ /* 0x000e300008000800 */
[----:B------:R-:W2:Y:S01]  /*0f00*/  LDS R3, [UR4] ;  /* 0x00000004ff037984 */ /* 0x000ea20008000800 */
[----:B0-----:R-:W-:-:S04]  /*0f10*/  I2FP.F32.S32 R6, UR5 ;  /* 0x0000000500067c45 */ /* 0x001fc80008201400 */
[----:B------:R-:W0:Y:S02]  /*0f20*/  MUFU.RCP R7, R6 ;  /* 0x0000000600077308 */ /* 0x000e240000001000 */
[----:B0-----:R-:W-:-:S04]  /*0f30*/  FFMA R0, -R6, R7, 1 ;  /* 0x3f80000006007423 */ /* 0x001fc80000000107 */
[----:B------:R-:W-:Y:S02]  /*0f40*/  FFMA R0, R7, R0, R7 ;  /* 0x0000000007007223 */ /* 0x000fe40000000007 */
[----:B--2---:R-:W0:Y:S02]  /*0f50*/  FCHK P0, R3, R6 ;  /* 0x0000000603007302 */ /* 0x004e240000000000 */
[----:B------:R-:W-:-:S04]  /*0f60*/  FFMA R2, R0, R3, RZ ;  /* 0x0000000300027223 */ /* 0x000fc800000000ff */
[----:B------:R-:W-:-:S04]  /*0f70*/  FFMA R7, -R6, R2, R3 ;  /* 0x0000000206077223 */ /* 0x000fc80000000103 */
[----:B------:R-:W-:Y:S01]  /*0f80*/  FFMA R9, R0, R7, R2 ;  /* 0x0000000700097223 */ /* 0x000fe20000000002 */
[----:B0-----:R-:W-:Y:S06]  /*0f90*/  @!P0 BRA `(.L_x_31) ;  /* 0x0000000000148947 */ /* 0x001fec0003800000 */
[----:B------:R-:W-:Y:S01]  /*0fa0*/  MOV R0, R3 ;  /* 0x0000000300007202 */ /* 0x000fe20000000f00 */
[----:B------:R-:W-:Y:S01]  /*0fb0*/  IMAD.MOV.U32 R3, RZ, RZ, R6 ;  /* 0x000000ffff037224 */ /* 0x000fe200078e0006 */
[----:B------:R-:W-:-:S07]  /*0fc0*/  MOV R8, 0xfe0 ;  /* 0x00000fe000087802 */ /* 0x000fce0000000f00 */
[----:B-1----:R-:W-:Y:S05]  /*0fd0*/  CALL.REL.NOINC `($__internal_2_$__cuda_sm3x_div_rn_noftz_f32_slowpath) ;  /* 0x0000000000207944 */ /* 0x002fea0003c00000 */
[----:B------:R-:W-:-:S07]  /*0fe0*/  MOV R9, R0 ;  /* 0x0000000000097202 */ /* 0x000fce0000000f00 */
.L_x_31:
[----:B------:R-:W0:Y:S08]  /*0ff0*/  LDC.64 R2, c[0x0][0x388] ;  /* 0x0000e200ff027b82 */ /* 0x000e300000000a00 */
[----:B------:R-:W2:Y:S01]  /*1000*/  LDC.64 R6, c[0x0][0x390] ;  /* 0x0000e400ff067b82 */ /* 0x000ea20000000a00 */
[----:B0-----:R-:W-:-:S05]  /*1010*/  IMAD.WIDE.U32 R2, R5, 0x4, R2 ;  /* 0x0000000405027825 */ /* 0x001fca00078e0002 */
[----:B-1----:R-:W-:Y:S01]  /*1020*/  STG.E desc[UR6][R2.64], R4 ;  /* 0x0000000402007986 */ /* 0x002fe2000c101906 */
[----:B--2---:R-:W-:-:S05]  /*1030*/  IMAD.WIDE.U32 R6, R5, 0x4, R6 ;  /* 0x0000000405067825 */ /* 0x004fca00078e0006 */
[----:B------:R-:W-:Y:S01]  /*1040*/  STG.E desc[UR6][R6.64], R9 ;  /* 0x0000000906007986 */ /* 0x000fe2000c101906 */
[----:B------:R-:W-:Y:S05]  /*1050*/  EXIT ;  /* 0x000000000000794d */ /* 0x000fea0003800000 */
        .weak           $__internal_2_$__cuda_sm3x_div_rn_noftz_f32_slowpath
        .type           $__internal_2_$__cuda_sm3x_div_rn_noftz_f32_slowpath,@function
        .size           $__internal_2_$__cuda_sm3x_div_rn_noftz_f32_slowpath,(.L_x_46 - $__internal_2_$__cuda_sm3x_div_rn_noftz_f32_slowpath)
$__internal_2_$__cuda_sm3x_div_rn_noftz_f32_slowpath:
[----:B------:R-:W-:Y:S01]  /*1060*/  SHF.R.U32.HI R10, RZ, 0x17, R3 ;  /* 0x00000017ff0a7819 */ /* 0x000fe20000011603 */
[----:B------:R-:W-:Y:S01]  /*1070*/  BSSY.RECONVERGENT B1, `(.L_x_32) ;  /* 0x0000062000017945 */ /* 0x000fe20003800200 */
[----:B------:R-:W-:Y:S02]  /*1080*/  SHF.R.U32.HI R9, RZ, 0x17, R0 ;  /* 0x00000017ff097819 */ /* 0x000fe40000011600 */
[----:B------:R-:W-:Y:S02]  /*1090*/  LOP3.LUT R14, R10, 0xff, RZ, 0xc0, !PT ;  /* 0x000000ff0a0e7812 */ /* 0x000fe400078ec0ff */
[----:B------:R-:W-:-:S03]  /*10a0*/  LOP3.LUT R12, R9, 0xff, RZ, 0xc0, !PT ;  /* 0x000000ff090c7812 */ /* 0x000fc600078ec0ff */
[----:B------:R-:W-:Y:S01]  /*10b0*/  VIADD R11, R14, 0xffffffff ;  /* 0xffffffff0e0b7836 */ /* 0x000fe20000000000 */
[----:B------:R-:W-:-:S04]  /*10c0*/  IADD3 R10, PT, PT, R12, -0x1, RZ ;  /* 0xffffffff0c0a7810 */ /* 0x000fc80007ffe0ff */
[----:B------:R-:W-:-:S04]  /*10d0*/  ISETP.GT.U32.AND P0, PT, R11, 0xfd, PT ;  /* 0x000000fd0b00780c */ /* 0x000fc80003f04070 */
[----:B------:R-:W-:-:S13]  /*10e0*/  ISETP.GT.U32.OR P0, PT, R10, 0xfd, P0 ;  /* 0x000000fd0a00780c */ /* 0x000fda0000704470 */
[----:B------:R-:W-:Y:S01]  /*10f0*/  @!P0 IMAD.MOV.U32 R9, RZ, RZ, RZ ;  /* 0x000000ffff098224 */ /* 0x000fe200078e00ff */
[----:B------:R-:W-:Y:S06]  /*1100*/  @!P0 BRA `(.L_x_33) ;  /* 0x00000000005c8947 */ /* 0x000fec0003800000 */
[----:B------:R-:W-:Y:S02]  /*1110*/  FSETP.GTU.FTZ.AND P0, PT, |R0|, +INF , PT ;  /* 0x7f8000000000780b */ /* 0x000fe40003f1c200 */
[----:B------:R-:W-:-:S04]  /*1120*/  FSETP.GTU.FTZ.AND P1, PT, |R3|, +INF , PT ;  /* 0x7f8000000300780b */ /* 0x000fc80003f3c200 */
[----:B------:R-:W-:-:S13]  /*1130*/  PLOP3.LUT P0, PT, P0, P1, PT, 0xf8, 0x8f ;  /* 0x00000000008f781c */ /* 0x000fda0000703f70 */
[----:B------:R-:W-:Y:S05]  /*1140*/  @P0 BRA `(.L_x_34) ;  /* 0x00000004004c0947 */ /* 0x000fea0003800000 */
[----:B------:R-:W-:-:S13]  /*1150*/  LOP3.LUT P0, RZ, R3, 0x7fffffff, R0, 0xc8, !PT ;  /* 0x7fffffff03ff7812 */ /* 0x000fda000780c800 */
[----:B------:R-:W-:Y:S05]  /*1160*/  @!P0 BRA `(.L_x_35) ;  /* 0x00000004003c8947 */ /* 0x000fea0003800000 */
[C---:B------:R-:W-:Y:S02]  /*1170*/  FSETP.NEU.FTZ.AND P2, PT, |R0|.reuse, +INF , PT ;  /* 0x7f8000000000780b */ /* 0x040fe40003f5d200 */
[----:B------:R-:W-:Y:S02]  /*1180*/  FSETP.NEU.FTZ.AND P1, PT, |R3|, +INF , PT ;  /* 0x7f8000000300780b */ /* 0x000fe40003f3d200 */
[----:B------:R-:W-:-:S11]  /*1190*/  FSETP.NEU.FTZ.AND P0, PT, |R0|, +INF , PT ;  /* 0x7f8000000000780b */ /* 0x000fd60003f1d200 */
[----:B------:R-:W-:Y:S05]  /*11a0*/  @!P1 BRA !P2, `(.L_x_35) ;  /* 0x00000004002c9947 */ /* 0x000fea0005000000 */
[----:B------:R-:W-:-:S04]  /*11b0*/  LOP3.LUT P2, RZ, R0, 0x7fffffff, RZ, 0xc0, !PT ;  /* 0x7fffffff00ff7812 */ /* 0x000fc8000784c0ff */
[----:B------:R-:W-:-:S13]  /*11c0*/  PLOP3.LUT P1, PT, P1, P2, PT, 0x2f, 0xf2 ;  /* 0x0000000000f2781c */ /* 0x000fda0000f24577 */
[----:B------:R-:W-:Y:S05]  /*11d0*/  @P1 BRA `(.L_x_36) ;  /* 0x0000000400181947 */ /* 0x000fea0003800000 */
[----:B------:R-:W-:-:S04]  /*11e0*/  LOP3.LUT P1, RZ, R3, 0x7fffffff, RZ, 0xc0, !PT ;  /* 0x7fffffff03ff7812 */ /* 0x000fc8000782c0ff */
[----:B------:R-:W-:-:S13]  /*11f0*/  PLOP3.LUT P0, PT, P0, P1, PT, 0x2f, 0xf2 ;  /* 0x0000000000f2781c */ /* 0x000fda0000702577 */
[----:B------:R-:W-:Y:S05]  /*1200*/  @P0 BRA `(.L_x_37) ;  /* 0x0000000400000947 */ /* 0x000fea0003800000 */
[----:B------:R-:W-:Y:S02]  /*1210*/  ISETP.GE.AND P0, PT, R10, RZ, PT ;  /* 0x000000ff0a00720c */ /* 0x000fe40003f06270 */
[----:B------:R-:W-:-:S11]  /*1220*/  ISETP.GE.AND P1, PT, R11, RZ, PT ;  /* 0x000000ff0b00720c */ /* 0x000fd60003f26270 */
[----:B------:R-:W-:Y:S01]  /*1230*/  @P0 MOV R9, RZ ;  /* 0x000000ff00090202 */ /* 0x000fe20000000f00 */
[----:B------:R-:W-:Y:S02]  /*1240*/  @!P0 IMAD.MOV.U32 R9, RZ, RZ, -0x40 ;  /* 0xffffffc0ff098424 */ /* 0x000fe400078e00ff */
[----:B------:R-:W-:Y:S01]  /*1250*/  @!P0 FFMA R0, R0, 1.84467440737095516160e+19, RZ ;  /* 0x5f80000000008823 */ /* 0x000fe200000000ff */
[----:B------:R-:W-:Y:S02]  /*1260*/  @!P1 FFMA R3, R3, 1.84467440737095516160e+19, RZ ;  /* 0x5f80000003039823 */ /* 0x000fe400000000ff */
[----:B------:R-:W-:-:S07]  /*1270*/  @!P1 IADD3 R9, PT, PT, R9, 0x40, RZ ;  /* 0x0000004009099810 */ /* 0x000fce0007ffe0ff */
.L_x_33:
[----:B------:R-:W-:Y:S01]  /*1280*/  LEA R10, R14, 0xc0800000, 0x17 ;  /* 0xc08000000e0a7811 */ /* 0x000fe200078eb8ff */
[----:B------:R-:W-:Y:S04]  /*1290*/  BSSY.RECONVERGENT B2, `(.L_x_38) ;  /* 0x0000036000027945 */ /* 0x000fe80003800200 */
[----:B------:R-:W-:Y:S01]  /*12a0*/  IMAD.IADD R10, R3, 0x1, -R10 ;  /* 0x00000001030a7824 */ /* 0x000fe200078e0a0a */
[----:B------:R-:W-:-:S03]  /*12b0*/  IADD3 R3, PT, PT, R12, -0x7f, RZ ;  /* 0xffffff810c037810 */ /* 0x000fc60007ffe0ff */
[----:B------:R0:W1:Y:S01]  /*12c0*/  MUFU.RCP R11, R10 ;  /* 0x0000000a000b7308 */ /* 0x0000620000001000 */
[----:B------:R-:W-:Y:S01]  /*12d0*/  FADD.FTZ R13, -R10, -RZ ;  /* 0x800000ff0a0d7221 */ /* 0x000fe20000010100 */
[C---:B------:R-:W-:Y:S01]  /*12e0*/  IMAD R0, R3.reuse, -0x800000, R0 ;  /* 0xff80000003007824 */ /* 0x040fe200078e0200 */
[----:B0-----:R-:W-:-:S05]  /*12f0*/  IADD3 R10, PT, PT, R3, 0x7f, -R14 ;  /* 0x0000007f030a7810 */ /* 0x001fca0007ffe80e */
[----:B------:R-:W-:Y:S02]  /*1300*/  IMAD.IADD R10, R10, 0x1, R9 ;  /* 0x000000010a0a7824 */ /* 0x000fe400078e0209 */
[----:B-1----:R-:W-:-:S04]  /*1310*/  FFMA R12, R11, R13, 1 ;  /* 0x3f8000000b0c7423 */ /* 0x002fc8000000000d */
[----:B------:R-:W-:-:S04]  /*1320*/  FFMA R16, R11, R12, R11 ;  /* 0x0000000c0b107223 */ /* 0x000fc8000000000b */
[----:B------:R-:W-:-:S04]  /*1330*/  FFMA R11, R0, R16, RZ ;  /* 0x00000010000b7223 */ /* 0x000fc800000000ff */
[----:B------:R-:W-:-:S04]  /*1340*/  FFMA R12, R13, R11, R0 ;  /* 0x0000000b0d0c7223 */ /* 0x000fc80000000000 */
[----:B------:R-:W-:-:S04]  /*1350*/  FFMA R11, R16, R12, R11 ;  /* 0x0000000c100b7223 */ /* 0x000fc8000000000b */
[----:B------:R-:W-:-:S04]  /*1360*/  FFMA R12, R13, R11, R0 ;  /* 0x0000000b0d0c7223 */ /* 0x000fc80000000000 */
[----:B------:R-:W-:-:S05]  /*1370*/  FFMA R0, R16, R12, R11 ;  /* 0x0000000c10007223 */ /* 0x000fca000000000b */
[----:B------:R-:W-:-:S04]  /*1380*/  SHF.R.U32.HI R3, RZ, 0x17, R0 ;  /* 0x00000017ff037819 */ /* 0x000fc80000011600 */
[----:B------:R-:W-:-:S04]  /*1390*/  LOP3.LUT R3, R3, 0xff, RZ, 0xc0, !PT ;  /* 0x000000ff03037812 */ /* 0x000fc800078ec0ff */
[----:B------:R-:W-:-:S05]  /*13a0*/  IADD3 R13, PT, PT, R3, R10, RZ ;  /* 0x0000000a030d7210 */ /* 0x000fca0007ffe0ff */
[----:B------:R-:W-:-:S05]  /*13b0*/  VIADD R3, R13, 0xffffffff ;  /* 0xffffffff0d037836 */ /* 0x000fca0000000000 */
[----:B------:R-:W-:-:S13]  /*13c0*/  ISETP.GE.U32.AND P0, PT, R3, 0xfe, PT ;  /* 0x000000fe0300780c */ /* 0x000fda0003f06070 */
[----:B------:R-:W-:Y:S05]  /*13d0*/  @!P0 BRA `(.L_x_39) ;  /* 0x0000000000808947 */ /* 0x000fea0003800000 */
[----:B------:R-:W-:-:S13]  /*13e0*/  ISETP.GT.AND P0, PT, R13, 0xfe, PT ;  /* 0x000000fe0d00780c */ /* 0x000fda0003f04270 */
[----:B------:R-:W-:Y:S05]  /*13f0*/  @P0 BRA `(.L_x_40) ;  /* 0x00000000006c0947 */ /* 0x000fea0003800000 */
[----:B------:R-:W-:-:S13]  /*1400*/  ISETP.GE.AND P0, PT, R13, 0x1, PT ;  /* 0x000000010d00780c */ /* 0x000fda0003f06270 */
[----:B------:R-:W-:Y:S05]  /*1410*/  @P0 BRA `(.L_x_41) ;  /* 0x0000000000740947 */ /* 0x000fea0003800000 */
[----:B------:R-:W-:Y:S02]  /*1420*/  ISETP.GE.AND P0, PT, R13, -0x18, PT ;  /* 0xffffffe80d00780c */ /* 0x000fe40003f06270 */
[----:B------:R-:W-:-:S11]  /*1430*/  LOP3.LUT R0, R0, 0x80000000, RZ, 0xc0, !PT ;  /* 0x8000000000007812 */ /* 0x000fd600078ec0ff */
[----:B------:R-:W-:Y:S05]  /*1440*/  @!P0 BRA `(.L_x_41) ;  /* 0x0000000000688947 */ /* 0x000fea0003800000 */
[CCC-:B------:R-:W-:Y:S01]  /*1450*/  FFMA.RZ R3, R16.reuse, R12.reuse, R11.reuse ;  /* 0x0000000c10037223 */ /* 0x1c0fe2000000c00b */
[CCC-:B------:R-:W-:Y:S01]  /*1460*/  FFMA.RM R10, R16.reuse, R12.reuse, R11.reuse ;  /* 0x0000000c100a7223 */ /* 0x1c0fe2000000400b */
[C---:B------:R-:W-:Y:S02]  /*1470*/  ISETP.NE.AND P2, PT, R13.reuse, RZ, PT ;  /* 0x000000ff0d00720c */ /* 0x040fe40003f45270 */
[----:B------:R-:W-:Y:S02]  /*1480*/  ISETP.NE.AND P1, PT, R13, RZ, PT ;  /* 0x000000ff0d00720c */ /* 0x000fe40003f25270 */
[----:B------:R-:W-:Y:S01]  /*1490*/  LOP3.LUT R9, R3, 0x7fffff, RZ, 0xc0, !PT ;  /* 0x007fffff03097812 */ /* 0x000fe200078ec0ff */
[----:B------:R-:W-:Y:S01]  /*14a0*/  FFMA.RP R3, R16, R12, R11 ;  /* 0x0000000c10037223 */ /* 0x000fe2000000800b */
[----:B------:R-:W-:Y:S01]  /*14b0*/  IADD3 R12, PT, PT, R13, 0x20, RZ ;  /* 0x000000200d0c7810 */ /* 0x000fe20007ffe0ff */
[----:B------:R-:W-:Y:S01]  /*14c0*/  IMAD.MOV R11, RZ, RZ, -R13 ;  /* 0x000000ffff0b7224 */ /* 0x000fe200078e0a0d */
[----:B------:R-:W-:-:S02]  /*14d0*/  LOP3.LUT R9, R9, 0x800000, RZ, 0xfc, !PT ;  /* 0x0080000009097812 */ /* 0x000fc400078efcff */
[----:B------:R-:W-:Y:S02]  /*14e0*/  FSETP.NEU.FTZ.AND P0, PT, R3, R10, PT ;  /* 0x0000000a0300720b */ /* 0x000fe40003f1d000 */
[----:B------:R-:W-:Y:S02]  /*14f0*/  SHF.L.U32 R12, R9, R12, RZ ;  /* 0x0000000c090c7219 */ /* 0x000fe400000006ff */
[----:B------:R-:W-:Y:S02]  /*1500*/  SEL R10, R11, RZ, P2 ;  /* 0x000000ff0b0a7207 */ /* 0x000fe40001000000 */
[----:B------:R-:W-:Y:S02]  /*1510*/  ISETP.NE.AND P1, PT, R12, RZ, P1 ;  /* 0x000000ff0c00720c */ /* 0x000fe40000f25270 */
[----:B------:R-:W-:Y:S02]  /*1520*/  SHF.R.U32.HI R10, RZ, R10, R9 ;  /* 0x0000000aff0a7219 */ /* 0x000fe40000011609 */
[----:B------:R-:W-:-:S02]  /*1530*/  PLOP3.LUT P0, PT, P0, P1, PT, 0xf8, 0x8f ;  /* 0x00000000008f781c */ /* 0x000fc40000703f70 */
[----:B------:R-:W-:Y:S02]  /*1540*/  SHF.R.U32.HI R12, RZ, 0x1, R10 ;  /* 0x00000001ff0c7819 */ /* 0x000fe4000001160a */
[----:B------:R-:W-:-:S04]  /*1550*/  SEL R3, RZ, 0x1, !P0 ;  /* 0x00000001ff037807 */ /* 0x000fc80004000000 */
[----:B------:R-:W-:-:S04]  /*1560*/  LOP3.LUT R3, R3, 0x1, R12, 0xf8, !PT ;  /* 0x0000000103037812 */ /* 0x000fc800078ef80c */
[----:B------:R-:W-:-:S04]  /*1570*/  LOP3.LUT R3, R3, R10, RZ, 0xc0, !PT ;  /* 0x0000000a03037212 */ /* 0x000fc800078ec0ff */
[----:B------:R-:W-:-:S04]  /*1580*/  IADD3 R3, PT, PT, R12, R3, RZ ;  /* 0x000000030c037210 */ /* 0x000fc80007ffe0ff */
[----:B------:R-:W-:Y:S01]  /*1590*/  LOP3.LUT R0, R3, R0, RZ, 0xfc, !PT ;  /* 0x0000000003007212 */ /* 0x000fe200078efcff */
[----:B------:R-:W-:Y:S06]  /*15a0*/  BRA `(.L_x_41) ;  /* 0x0000000000107947 */ /* 0x000fec0003800000 */
.L_x_40:
[----:B------:R-:W-:-:S04]  /*15b0*/  LOP3.LUT R0, R0, 0x80000000, RZ, 0xc0, !PT ;  /* 0x8000000000007812 */ /* 0x000fc800078ec0ff */
[----:B------:R-:W-:Y:S01]  /*15c0*/  LOP3.LUT R0, R0, 0x7f800000, RZ, 0xfc, !PT ;  /* 0x7f80000000007812 */ /* 0x000fe200078efcff */
[----:B------:R-:W-:Y:S06]  /*15d0*/  BRA `(.L_x_41) ;  /* 0x0000000000047947 */ /* 0x000fec0003800000 */
.L_x_39:
[----:B------:R-:W-:-:S07]  /*15e0*/  IMAD R0, R10, 0x800000, R0 ;  /* 0x008000000a007824 */ /* 0x000fce00078e0200 */
.L_x_41:
[----:B------:R-:W-:Y:S05]  /*15f0*/  BSYNC.RECONVERGENT B2 ;  /* 0x0000000000027941 */ /* 0x000fea0003800200 */
.L_x_38:
[----:B------:R-:W-:Y:S05]  /*1600*/  BRA `(.L_x_42) ;  /* 0x0000000000207947 */ /* 0x000fea0003800000 */
.L_x_37:
[----:B------:R-:W-:-:S04]  /*1610*/  LOP3.LUT R0, R3, 0x80000000, R0, 0x48, !PT ;  /* 0x8000000003007812 */ /* 0x000fc800078e4800 */
[----:B------:R-:W-:Y:S01]  /*1620*/  LOP3.LUT R0, R0, 0x7f800000, RZ, 0xfc, !PT ;  /* 0x7f80000000007812 */ /* 0x000fe200078efcff */
[----:B------:R-:W-:Y:S06]  /*1630*/  BRA `(.L_x_42) ;  /* 0x0000000000147947 */ /* 0x000fec0003800000 */
.L_x_36:
[----:B------:R-:W-:Y:S01]  /*1640*/  LOP3.LUT R0, R3, 0x80000000, R0, 0x48, !PT ;  /* 0x8000000003007812 */ /* 0x000fe200078e4800 */
[----:B------:R-:W-:Y:S06]  /*1650*/  BRA `(.L_x_42) ;  /* 0x00000000000c7947 */ /* 0x000fec0003800000 */
.L_x_35:
[----:B------:R-:W0:Y:S01]  /*1660*/  MUFU.RSQ R0, -QNAN ;  /* 0xffc0000000007908 */ /* 0x000e220000001400 */
[----:B------:R-:W-:Y:S05]  /*1670*/  BRA `(.L_x_42) ;  /* 0x0000000000047947 */ /* 0x000fea0003800000 */
.L_x_34:
[----:B------:R-:W-:-:S07]  /*1680*/  FADD.FTZ R0, R0, R3 ;  /* 0x0000000300007221 */ /* 0x000fce0000010000 */
.L_x_42:
[----:B------:R-:W-:Y:S05]  /*1690*/  BSYNC.RECONVERGENT B1 ;  /* 0x0000000000017941 */ /* 0x000fea0003800200 */
.L_x_32:
[----:B------:R-:W-:-:S04]  /*16a0*/  HFMA2 R9, -RZ, RZ, 0, 0 ;  /* 0x00000000ff097431 */ /* 0x000fc800000001ff */
[----:B0-----:R-:W-:Y:S05]  /*16b0*/  RET.REL.NODEC R8 `(_Z18compute_means_varsPKfPfS1_ii) ;  /* 0xffffffe808507950 */ /* 0x001fea0003c3ffff */
.L_x_43:
        /* <DEDUP_REMOVED lines=12> */
.L_x_46:


//--------------------- .nv.shared._Z15batch_normalizePKfS0_S0_PfS0_S0_iif --------------------------
	.section	.nv.shared._Z15batch_normalizePKfS0_S0_PfS0_S0_iif,"aw",@nobits
	.sectionflags	@""
	.align	16
	.zero		1024


//--------------------- .nv.shared.reserved.0     --------------------------
	.section	.nv.shared.reserved.0,"aw",@nobits
	.weak		__nv_reservedSMEM_offset_0_alias
	.size		__nv_reservedSMEM_offset_0_alias, 0, 64
	.other		__nv_reservedSMEM_offset_0_alias,@"STO_CUDA_RESERVED_SHARED STV_DEFAULT"
__nv_reservedSMEM_offset_0_alias:
	.zero		0
	.zero		64


//--------------------- .nv.shared._Z18compute_means_varsPKfPfS1_ii --------------------------
	.section	.nv.shared._Z18compute_means_varsPKfPfS1_ii,"aw",@nobits
	.sectionflags	@""
	.align	16
	.zero		1024


//--------------------- .nv.constant0._Z15batch_normalizePKfS0_S0_PfS0_S0_iif --------------------------
	.section	.nv.constant0._Z15batch_normalizePKfS0_S0_PfS0_S0_iif,"a",@progbits
	.sectionflags	@""
	.align	4
.nv.constant0._Z15batch_normalizePKfS0_S0_PfS0_S0_iif:
	.zero		956


//--------------------- .nv.constant0._Z18compute_means_varsPKfPfS1_ii --------------------------
	.section	.nv.constant0._Z18compute_means_varsPKfPfS1_ii,"a",@progbits
	.sectionflags	@""
	.align	4
.nv.constant0._Z18compute_means_varsPKfPfS1_ii:
	.zero		928


//--------------------- SYMBOLS --------------------------

	.type		.nv.reservedSmem.offset0,@object
	.size		.nv.reservedSmem.offset0,0x4
	.type		.nv.reservedSmem.cap,@object
	.size		.nv.reservedSmem.cap,0x4
